	.target	sm_100a

	.elftype	@"ET_EXEC"


//--------------------- .note.nv.tkinfo           --------------------------
	.section	.note.nv.tkinfo,"",@"SHT_NOTE"
	.sectionflags	@"SHF_NOTE_NV_TKINFO"
	.tkinfo
        /*0018*/ 	.word	0x00000002
        /*0030*/ 	.string	""
        /*0030*/ 	.string	"ptxas"
        /*0030*/ 	.string	"Cuda compilation tools, release 13.0, V13.0.88"
        /*0030*/ 	.string	"Build cuda_13.0.r13.0/compiler.36424714_0"
        /*0030*/ 	.string	"-arch sm_100a -m 64 "



//--------------------- .note.nv.cuinfo           --------------------------
	.section	.note.nv.cuinfo,"",@"SHT_NOTE"
	.sectionflags	@"SHF_NOTE_NV_CUINFO"
        /*0018*/ 	.short	0x0002
        /*001a*/ 	.short	0x0064
        /*001c*/ 	.short	0x0082
	.zero		2


//--------------------- .nv.info                  --------------------------
	.section	.nv.info,"",@"SHT_CUDA_INFO"
	.align	4


	//----- nvinfo : EIATTR_REGCOUNT
	.align		4
        /*0000*/ 	.byte	0x04, 0x2f
        /*0002*/ 	.short	(.L_19 - .L_18)
	.align		4
.L_18:
        /*0004*/ 	.word	index@(_ZN7cutlass13device_kernelINS_4gemm6kernel13GemmUniversalIN4cute5tupleIJiiiiEEENS1_10collective13CollectiveMmaINS1_35MainloopSm100TmaUmmaWarpSpecializedILi3ELi2ELi4ENS5_IJNS4_1CILi1EEENSA_ILi2EEESB_EEEEENS5_IJNSA_ILi128EEESF_NSA_ILi64EEEEEEaNS5_IJlSB_lEEEaSI_NS4_8TiledMMAINS4_8MMA_AtomIJNS4_15SM100_MMA_S8_SSIaaiLi128ELi128ELNS4_4UMMA5MajorE0ELSN_0ELNSM_8SaturateE0EEEEEENS4_6LayoutINS5_IJSB_SB_SB_EEENS5_IJNSA_ILi0EEEST_ST_EEEEENS5_IJNS4_10UnderscoreESW_SW_EEEEENS4_23SM90_TMA_LOAD_MULTICASTENS4_14ComposedLayoutINS4_7SwizzleILi2ELi4ELi3EEENS4_18smem_ptr_flag_bitsILi8EEENSR_INS5_IJNSA_ILi8EEESG_EEENS5_IJSG_SB_EEEEEEEvNS4_8identityENS4_13SM90_TMA_LOADES19_vS1A_EENS_8epilogue10collective18CollectiveEpilogueINS1D_23Sm100TmaWarpSpecializedILi2ELi2ELi64ELb0ELb0EEEJSH_NS5_IJNSR_ISF_SB_EENSR_ISG_SB_EEEEEaSI_aSI_NS1D_6fusion15FusionCallbacksIS1H_NS1L_17LinearCombinationIaiaiLNS_15FloatRoundStyleE2EEESH_S1K_JEEENS4_5SM1004TMEM4LOAD26SM100_TMEM_LOAD_32dp32b64xES1B_S19_NS4_39AutoVectorizingCopyWithAssumedAlignmentILi128EEENS4_14SM90_TMA_STOREES19_S1W_S1W_EEEvvEEEEvNT_6ParamsE)
        /*0008*/ 	.word	0x000000a4


	//----- nvinfo : EIATTR_FRAME_SIZE
	.align		4
.L_19:
        /*000c*/ 	.byte	0x04, 0x11
        /*000e*/ 	.short	(.L_21 - .L_20)
	.align		4
.L_20:
        /*0010*/ 	.word	index@($__internal_2_$__cuda_sm10x_tcgen05_guardrail_trap_unallocated_columns_being_dealloced)
        /*0014*/ 	.word	0x00000000


	//----- nvinfo : EIATTR_FRAME_SIZE
	.align		4
.L_21:
        /*0018*/ 	.byte	0x04, 0x11
        /*001a*/ 	.short	(.L_23 - .L_22)
	.align		4
.L_22:
        /*001c*/ 	.word	index@($__internal_1_$__cuda_sm10x_tcgen05_guardrail_trap_phase_invalid_during_alloc)
        /*0020*/ 	.word	0x00000000


	//----- nvinfo : EIATTR_FRAME_SIZE
	.align		4
.L_23:
        /*0024*/ 	.byte	0x04, 0x11
        /*0026*/ 	.short	(.L_25 - .L_24)
	.align		4
.L_24:
        /*0028*/ 	.word	index@($__internal_0_$__cuda_sm10x_tcgen05_guardrail_trap_col_being_dealloced_not_returned_by_alloc)
        /*002c*/ 	.word	0x00000000


	//----- nvinfo : EIATTR_FRAME_SIZE
	.align		4
.L_25:
        /*0030*/ 	.byte	0x04, 0x11
        /*0032*/ 	.short	(.L_27 - .L_26)
	.align		4
.L_26:
        /*0034*/ 	.word	index@(_ZN7cutlass13device_kernelINS_4gemm6kernel13GemmUniversalIN4cute5tupleIJiiiiEEENS1_10collective13CollectiveMmaINS1_35MainloopSm100TmaUmmaWarpSpecializedILi3ELi2ELi4ENS5_IJNS4_1CILi1EEENSA_ILi2EEESB_EEEEENS5_IJNSA_ILi128EEESF_NSA_ILi64EEEEEEaNS5_IJlSB_lEEEaSI_NS4_8TiledMMAINS4_8MMA_AtomIJNS4_15SM100_MMA_S8_SSIaaiLi128ELi128ELNS4_4UMMA5MajorE0ELSN_0ELNSM_8SaturateE0EEEEEENS4_6LayoutINS5_IJSB_SB_SB_EEENS5_IJNSA_ILi0EEEST_ST_EEEEENS5_IJNS4_10UnderscoreESW_SW_EEEEENS4_23SM90_TMA_LOAD_MULTICASTENS4_14ComposedLayoutINS4_7SwizzleILi2ELi4ELi3EEENS4_18smem_ptr_flag_bitsILi8EEENSR_INS5_IJNSA_ILi8EEESG_EEENS5_IJSG_SB_EEEEEEEvNS4_8identityENS4_13SM90_TMA_LOADES19_vS1A_EENS_8epilogue10collective18CollectiveEpilogueINS1D_23Sm100TmaWarpSpecializedILi2ELi2ELi64ELb0ELb0EEEJSH_NS5_IJNSR_ISF_SB_EENSR_ISG_SB_EEEEEaSI_aSI_NS1D_6fusion15FusionCallbacksIS1H_NS1L_17LinearCombinationIaiaiLNS_15FloatRoundStyleE2EEESH_S1K_JEEENS4_5SM1004TMEM4LOAD26SM100_TMEM_LOAD_32dp32b64xES1B_S19_NS4_39AutoVectorizingCopyWithAssumedAlignmentILi128EEENS4_14SM90_TMA_STOREES19_S1W_S1W_EEEvvEEEEvNT_6ParamsE)
        /*0038*/ 	.word	0x00000000


	//----- nvinfo : EIATTR_MIN_STACK_SIZE
	.align		4
.L_27:
        /*003c*/ 	.byte	0x04, 0x12
        /*003e*/ 	.short	(.L_29 - .L_28)
	.align		4
.L_28:
        /*0040*/ 	.word	index@(_ZN7cutlass13device_kernelINS_4gemm6kernel13GemmUniversalIN4cute5tupleIJiiiiEEENS1_10collective13CollectiveMmaINS1_35MainloopSm100TmaUmmaWarpSpecializedILi3ELi2ELi4ENS5_IJNS4_1CILi1EEENSA_ILi2EEESB_EEEEENS5_IJNSA_ILi128EEESF_NSA_ILi64EEEEEEaNS5_IJlSB_lEEEaSI_NS4_8TiledMMAINS4_8MMA_AtomIJNS4_15SM100_MMA_S8_SSIaaiLi128ELi128ELNS4_4UMMA5MajorE0ELSN_0ELNSM_8SaturateE0EEEEEENS4_6LayoutINS5_IJSB_SB_SB_EEENS5_IJNSA_ILi0EEEST_ST_EEEEENS5_IJNS4_10UnderscoreESW_SW_EEEEENS4_23SM90_TMA_LOAD_MULTICASTENS4_14ComposedLayoutINS4_7SwizzleILi2ELi4ELi3EEENS4_18smem_ptr_flag_bitsILi8EEENSR_INS5_IJNSA_ILi8EEESG_EEENS5_IJSG_SB_EEEEEEEvNS4_8identityENS4_13SM90_TMA_LOADES19_vS1A_EENS_8epilogue10collective18CollectiveEpilogueINS1D_23Sm100TmaWarpSpecializedILi2ELi2ELi64ELb0ELb0EEEJSH_NS5_IJNSR_ISF_SB_EENSR_ISG_SB_EEEEEaSI_aSI_NS1D_6fusion15FusionCallbacksIS1H_NS1L_17LinearCombinationIaiaiLNS_15FloatRoundStyleE2EEESH_S1K_JEEENS4_5SM1004TMEM4LOAD26SM100_TMEM_LOAD_32dp32b64xES1B_S19_NS4_39AutoVectorizingCopyWithAssumedAlignmentILi128EEENS4_14SM90_TMA_STOREES19_S1W_S1W_EEEvvEEEEvNT_6ParamsE)
        /*0044*/ 	.word	0x00000000
.L_29:


//--------------------- .nv.compat                --------------------------
	.section	.nv.compat,"",@"SHT_CUDA_COMPAT_INFO"
	.align	4
        /*0000*/ 	.byte	0x02, 0x09, 0x01, 0x00, 0x02, 0x02, 0x03, 0x00, 0x02, 0x05, 0x06, 0x00, 0x03, 0x07, 0x01, 0x01
        /*0010*/ 	.byte	0x02, 0x03, 0x01, 0x00, 0x02, 0x06, 0x01, 0x00, 0x04, 0x0b, 0x08, 0x00, 0x01, 0x00, 0x00, 0x00
        /*0020*/ 	.byte	0x00, 0x00, 0x00, 0x00


//--------------------- .nv.info._ZN7cutlass13device_kernelINS_4gemm6kernel13GemmUniversalIN4cute5tupleIJiiiiEEENS1_10collective13CollectiveMmaINS1_35MainloopSm100TmaUmmaWarpSpecializedILi3ELi2ELi4ENS5_IJNS4_1CILi1EEENSA_ILi2EEESB_EEEEENS5_IJNSA_ILi128EEESF_NSA_ILi64EEEEEEaNS5_IJlSB_lEEEaSI_NS4_8TiledMMAINS4_8MMA_AtomIJNS4_15SM100_MMA_S8_SSIaaiLi128ELi128ELNS4_4UMMA5MajorE0ELSN_0ELNSM_8SaturateE0EEEEEENS4_6LayoutINS5_IJSB_SB_SB_EEENS5_IJNSA_ILi0EEEST_ST_EEEEENS5_IJNS4_10UnderscoreESW_SW_EEEEENS4_23SM90_TMA_LOAD_MULTICASTENS4_14ComposedLayoutINS4_7SwizzleILi2ELi4ELi3EEENS4_18smem_ptr_flag_bitsILi8EEENSR_INS5_IJNSA_ILi8EEESG_EEENS5_IJSG_SB_EEEEEEEvNS4_8identityENS4_13SM90_TMA_LOADES19_vS1A_EENS_8epilogue10collective18CollectiveEpilogueINS1D_23Sm100TmaWarpSpecializedILi2ELi2ELi64ELb0ELb0EEEJSH_NS5_IJNSR_ISF_SB_EENSR_ISG_SB_EEEEEaSI_aSI_NS1D_6fusion15FusionCallbacksIS1H_NS1L_17LinearCombinationIaiaiLNS_15FloatRoundStyleE2EEESH_S1K_JEEENS4_5SM1004TMEM4LOAD26SM100_TMEM_LOAD_32dp32b64xES1B_S19_NS4_39AutoVectorizingCopyWithAssumedAlignmentILi128EEENS4_14SM90_TMA_STOREES19_S1W_S1W_EEEvvEEEEvNT_6ParamsE --------------------------
	.section	.nv.info._ZN7cutlass13device_kernelINS_4gemm6kernel13GemmUniversalIN4cute5tupleIJiiiiEEENS1_10collective13CollectiveMmaINS1_35MainloopSm100TmaUmmaWarpSpecializedILi3ELi2ELi4ENS5_IJNS4_1CILi1EEENSA_ILi2EEESB_EEEEENS5_IJNSA_ILi128EEESF_NSA_ILi64EEEEEEaNS5_IJlSB_lEEEaSI_NS4_8TiledMMAINS4_8MMA_AtomIJNS4_15SM100_MMA_S8_SSIaaiLi128ELi128ELNS4_4UMMA5MajorE0ELSN_0ELNSM_8SaturateE0EEEEEENS4_6LayoutINS5_IJSB_SB_SB_EEENS5_IJNSA_ILi0EEEST_ST_EEEEENS5_IJNS4_10UnderscoreESW_SW_EEEEENS4_23SM90_TMA_LOAD_MULTICASTENS4_14ComposedLayoutINS4_7SwizzleILi2ELi4ELi3EEENS4_18smem_ptr_flag_bitsILi8EEENSR_INS5_IJNSA_ILi8EEESG_EEENS5_IJSG_SB_EEEEEEEvNS4_8identityENS4_13SM90_TMA_LOADES19_vS1A_EENS_8epilogue10collective18CollectiveEpilogueINS1D_23Sm100TmaWarpSpecializedILi2ELi2ELi64ELb0ELb0EEEJSH_NS5_IJNSR_ISF_SB_EENSR_ISG_SB_EEEEEaSI_aSI_NS1D_6fusion15FusionCallbacksIS1H_NS1L_17LinearCombinationIaiaiLNS_15FloatRoundStyleE2EEESH_S1K_JEEENS4_5SM1004TMEM4LOAD26SM100_TMEM_LOAD_32dp32b64xES1B_S19_NS4_39AutoVectorizingCopyWithAssumedAlignmentILi128EEENS4_14SM90_TMA_STOREES19_S1W_S1W_EEEvvEEEEvNT_6ParamsE,"",@"SHT_CUDA_INFO"
	.sectionflags	@""
	.align	4


	//----- nvinfo : EIATTR_CUDA_API_VERSION
	.align		4
        /*0000*/ 	.byte	0x04, 0x37
        /*0002*/ 	.short	(.L_31 - .L_30)
.L_30:
        /*0004*/ 	.word	0x00000082


	//----- nvinfo : EIATTR_KPARAM_INFO
	.align		4
.L_31:
        /*0008*/ 	.byte	0x04, 0x17
        /*000a*/ 	.short	(.L_33 - .L_32)
.L_32:
        /*000c*/ 	.word	0x00000000
        /*0010*/ 	.short	0x0000
        /*0012*/ 	.short	0x0000
        /*0014*/ 	.byte	0x00, 0xf0, 0x01, 0x20


	//----- nvinfo : EIATTR_AT_ENTRY_FRAGMENTS
	.align		4
.L_33:
        /*0018*/ 	.byte	0x04, 0x4f
        /*001a*/ 	.short	(.L_35 - .L_34)


	//   ....[0]....
.L_34:
        /*001c*/ 	.word	0x00000006


	//----- nvinfo : EIATTR_RESERVED_SMEM_USED
	.align		4
.L_35:
        /*0020*/ 	.byte	0x01, 0x41
	.zero		2


	//----- nvinfo : EIATTR_SPARSE_MMA_MASK
	.align		4
        /*0024*/ 	.byte	0x03, 0x50
        /*0026*/ 	.short	0x0000


	//----- nvinfo : EIATTR_TCGEN05_1CTA_USED
	.align		4
        /*0028*/ 	.byte	0x01, 0x51
	.zero		2


	//----- nvinfo : EIATTR_MAXREG_COUNT
	.align		4
        /*002c*/ 	.byte	0x03, 0x1b
        /*002e*/ 	.short	0x00ff


	//----- nvinfo : EIATTR_NUM_BARRIERS
	.align		4
        /*0030*/ 	.byte	0x02, 0x4c
        /*0032*/ 	.byte	0x07
	.zero		1


	//----- nvinfo : EIATTR_EXTERNS
	.align		4
        /*0034*/ 	.byte	0x04, 0x0f
        /*0036*/ 	.short	(.L_37 - .L_36)


	//   ....[0]....
	.align		4
.L_36:
        /*0038*/ 	.word	index@(__assertfail)


	//----- nvinfo : EIATTR_MERCURY_ISA_VERSION
	.align		4
.L_37:
        /*003c*/ 	.byte	0x03, 0x5f
        /*003e*/ 	.short	0x0101


	//----- nvinfo : EIATTR_INT_WARP_WIDE_INSTR_OFFSETS
	.align		4
        /*0040*/ 	.byte	0x04, 0x31
        /*0042*/ 	.short	(.L_39 - .L_38)


	//   ....[0]....
.L_38:
        /*0044*/ 	.word	0x00003aa0


	//   ....[1]....
        /*0048*/ 	.word	0x00003ac0


	//   ....[2]....
        /*004c*/ 	.word	0x00003af0


	//   ....[3]....
        /*0050*/ 	.word	0x00004610


	//   ....[4]....
        /*0054*/ 	.word	0x00004680


	//   ....[5]....
        /*0058*/ 	.word	0x00004760


	//   ....[6]....
        /*005c*/ 	.word	0x00004810


	//----- nvinfo : EIATTR_COOP_GROUP_MASK_REGIDS
	.align		4
.L_39:
        /*0060*/ 	.byte	0x04, 0x29
        /*0062*/ 	.short	(.L_41 - .L_40)


	//   ....[0]....
.L_40:
        /*0064*/ 	.word	0xffffffff


	//   ....[1]....
        /*0068*/ 	.word	0xffffffff


	//   ....[2]....
        /*006c*/ 	.word	0xffffffff


	//   ....[3]....
        /*0070*/ 	.word	0xffffffff


	//   ....[4]....
        /*0074*/ 	.word	0xffffffff


	//   ....[5]....
        /*0078*/ 	.word	0xffffffff


	//   ....[6]....
        /*007c*/ 	.word	0xffffffff


	//   ....[7]....
        /*0080*/ 	.word	0xffffffff


	//   ....[8]....
        /*0084*/ 	.word	0xffffffff


	//   ....[9]....
        /*0088*/ 	.word	0xffffffff


	//   ....[10]....
        /*008c*/ 	.word	0xffffffff


	//   ....[11]....
        /*0090*/ 	.word	0xffffffff


	//   ....[12]....
        /*0094*/ 	.word	0xffffffff


	//   ....[13]....
        /*0098*/ 	.word	0xffffffff


	//----- nvinfo : EIATTR_COOP_GROUP_INSTR_OFFSETS
	.align		4
.L_41:
        /*009c*/ 	.byte	0x04, 0x28
        /*009e*/ 	.short	(.L_43 - .L_42)


	//   ....[0]....
.L_42:
        /*00a0*/ 	.word	0x00000080


	//   ....[1]....
        /*00a4*/ 	.word	0x000004f0


	//   ....[2]....
        /*00a8*/ 	.word	0x00000680


	//   ....[3]....
        /*00ac*/ 	.word	0x000007e0


	//   ....[4]....
        /*00b0*/ 	.word	0x000008e0


	//   ....[5]....
        /*00b4*/ 	.word	0x00000a50


	//   ....[6]....
        /*00b8*/ 	.word	0x00000bf0


	//   ....[7]....
        /*00bc*/ 	.word	0x00000da0


	//   ....[8]....
        /*00c0*/ 	.word	0x00001fb0


	//   ....[9]....
        /*00c4*/ 	.word	0x00002dd0


	//   ....[10]....
        /*00c8*/ 	.word	0x00002fe0


	//   ....[11]....
        /*00cc*/ 	.word	0x00003010


	//   ....[12]....
        /*00d0*/ 	.word	0x00003980


	//   ....[13]....
        /*00d4*/ 	.word	0x00003bb0


	//----- nvinfo : EIATTR_VRC_CTA_INIT_COUNT
	.align		4
.L_43:
        /*00d8*/ 	.byte	0x02, 0x4a
        /*00da*/ 	.byte	0x80
	.zero		1


	//----- nvinfo : EIATTR_SYSCALL_OFFSETS
	.align		4
        /*00dc*/ 	.byte	0x04, 0x46
        /*00de*/ 	.short	(.L_45 - .L_44)


	//   ....[0]....
.L_44:
        /*00e0*/ 	.word	0x00005400


	//   ....[1]....
        /*00e4*/ 	.word	0x00005540


	//   ....[2]....
        /*00e8*/ 	.word	0x00005dd0


	//   ....[3]....
        /*00ec*/ 	.word	0x000073d0


	//----- nvinfo : EIATTR_MBARRIER_INSTR_OFFSETS
	.align		4
.L_45:
        /*00f0*/ 	.byte	0x04, 0x39
        /*00f2*/ 	.short	(.L_47 - .L_46)


	//   ....[0]....
.L_46:
        /*00f4*/ 	.word	0x00000610
        /*00f8*/ 	.word	0x000000ff
        /*00fc*/ 	.word	0x00000000
        /*0100*/ 	.short	0x0100
        /*0102*/ 	.byte	0x04
	.zero		1


	//   ....[1]....
        /*0104*/ 	.word	0x00000620
        /*0108*/ 	.word	0x000000ff
        /*010c*/ 	.word	0x00000018
        /*0110*/ 	.short	0x0100
        /*0112*/ 	.byte	0x04
	.zero		1


	//   ....[2]....
        /*0114*/ 	.word	0x00000630
        /*0118*/ 	.word	0x000000ff
        /*011c*/ 	.word	0x00000008
        /*0120*/ 	.short	0x0100
        /*0122*/ 	.byte	0x04
	.zero		1


	//   ....[3]....
        /*0124*/ 	.word	0x00000640
        /*0128*/ 	.word	0x000000ff
        /*012c*/ 	.word	0x00000020
        /*0130*/ 	.short	0x0100
        /*0132*/ 	.byte	0x04
	.zero		1


	//   ....[4]....
        /*0134*/ 	.word	0x00000650
        /*0138*/ 	.word	0x000000ff
        /*013c*/ 	.word	0x00000010
        /*0140*/ 	.short	0x0100
        /*0142*/ 	.byte	0x04
	.zero		1


	//   ....[5]....
        /*0144*/ 	.word	0x00000660
        /*0148*/ 	.word	0x000000ff
        /*014c*/ 	.word	0x00000028
        /*0150*/ 	.short	0x0100
        /*0152*/ 	.byte	0x04
	.zero		1


	//   ....[6]....
        /*0154*/ 	.word	0x00000790
        /*0158*/ 	.word	0x000000ff
        /*015c*/ 	.word	0x00000030
        /*0160*/ 	.short	0x0100
        /*0162*/ 	.byte	0x04
	.zero		1


	//   ....[7]....
        /*0164*/ 	.word	0x000007a0
        /*0168*/ 	.word	0x000000ff
        /*016c*/ 	.word	0x00000040
        /*0170*/ 	.short	0x0100
        /*0172*/ 	.byte	0x04
	.zero		1


	//   ....[8]....
        /*0174*/ 	.word	0x000007b0
        /*0178*/ 	.word	0x000000ff
        /*017c*/ 	.word	0x00000038
        /*0180*/ 	.short	0x0100
        /*0182*/ 	.byte	0x04
	.zero		1


	//   ....[9]....
        /*0184*/ 	.word	0x000007c0
        /*0188*/ 	.word	0x000000ff
        /*018c*/ 	.word	0x00000048
        /*0190*/ 	.short	0x0100
        /*0192*/ 	.byte	0x04
	.zero		1


	//   ....[10]....
        /*0194*/ 	.word	0x000008b0
        /*0198*/ 	.word	0x000000ff
        /*019c*/ 	.word	0x00000050
        /*01a0*/ 	.short	0x0100
        /*01a2*/ 	.byte	0x06
	.zero		1


	//   ....[11]....
        /*01a4*/ 	.word	0x000008c0
        /*01a8*/ 	.word	0x000000ff
        /*01ac*/ 	.word	0x00000058
        /*01b0*/ 	.short	0x0100
        /*01b2*/ 	.byte	0x06
	.zero		1


	//   ....[12]....
        /*01b4*/ 	.word	0x00000a00
        /*01b8*/ 	.word	0x000000ff
        /*01bc*/ 	.word	0x00000060
        /*01c0*/ 	.short	0x0100
        /*01c2*/ 	.byte	0x06
	.zero		1


	//   ....[13]....
        /*01c4*/ 	.word	0x00000a10
        /*01c8*/ 	.word	0x000000ff
        /*01cc*/ 	.word	0x00000070
        /*01d0*/ 	.short	0x0100
        /*01d2*/ 	.byte	0x06
	.zero		1


	//   ....[14]....
        /*01d4*/ 	.word	0x00000a20
        /*01d8*/ 	.word	0x000000ff
        /*01dc*/ 	.word	0x00000068
        /*01e0*/ 	.short	0x0100
        /*01e2*/ 	.byte	0x06
	.zero		1


	//   ....[15]....
        /*01e4*/ 	.word	0x00000a30
        /*01e8*/ 	.word	0x000000ff
        /*01ec*/ 	.word	0x00000078
        /*01f0*/ 	.short	0x0100
        /*01f2*/ 	.byte	0x06
	.zero		1


	//   ....[16]....
        /*01f4*/ 	.word	0x00000b60
        /*01f8*/ 	.word	0x000000ff
        /*01fc*/ 	.word	0x00000080
        /*0200*/ 	.short	0x0100
        /*0202*/ 	.byte	0x04
	.zero		1


	//   ....[17]....
        /*0204*/ 	.word	0x00000b70
        /*0208*/ 	.word	0x000000ff
        /*020c*/ 	.word	0x000000a0
        /*0210*/ 	.short	0x0100
        /*0212*/ 	.byte	0x04
	.zero		1


	//   ....[18]....
        /*0214*/ 	.word	0x00000b80
        /*0218*/ 	.word	0x000000ff
        /*021c*/ 	.word	0x00000088
        /*0220*/ 	.short	0x0100
        /*0222*/ 	.byte	0x04
	.zero		1


	//   ....[19]....
        /*0224*/ 	.word	0x00000b90
        /*0228*/ 	.word	0x000000ff
        /*022c*/ 	.word	0x000000a8
        /*0230*/ 	.short	0x0100
        /*0232*/ 	.byte	0x04
	.zero		1


	//   ....[20]....
        /*0234*/ 	.word	0x00000ba0
        /*0238*/ 	.word	0x000000ff
        /*023c*/ 	.word	0x00000090
        /*0240*/ 	.short	0x0100
        /*0242*/ 	.byte	0x04
	.zero		1


	//   ....[21]....
        /*0244*/ 	.word	0x00000bb0
        /*0248*/ 	.word	0x000000ff
        /*024c*/ 	.word	0x000000b0
        /*0250*/ 	.short	0x0100
        /*0252*/ 	.byte	0x04
	.zero		1


	//   ....[22]....
        /*0254*/ 	.word	0x00000bc0
        /*0258*/ 	.word	0x000000ff
        /*025c*/ 	.word	0x00000098
        /*0260*/ 	.short	0x0100
        /*0262*/ 	.byte	0x04
	.zero		1


	//   ....[23]....
        /*0264*/ 	.word	0x00000bd0
        /*0268*/ 	.word	0x000000ff
        /*026c*/ 	.word	0x000000b8
        /*0270*/ 	.short	0x0100
        /*0272*/ 	.byte	0x04
	.zero		1


	//   ....[24]....
        /*0274*/ 	.word	0x00000cc0
        /*0278*/ 	.word	0x000000ff
        /*027c*/ 	.word	0x000000c0
        /*0280*/ 	.short	0x0100
        /*0282*/ 	.byte	0x04
	.zero		1


	//   ....[25]....
        /*0284*/ 	.word	0x00000cd0
        /*0288*/ 	.word	0x000000ff
        /*028c*/ 	.word	0x000000d0
        /*0290*/ 	.short	0x0100
        /*0292*/ 	.byte	0x04
	.zero		1


	//   ....[26]....
        /*0294*/ 	.word	0x00000ce0
        /*0298*/ 	.word	0x000000ff
        /*029c*/ 	.word	0x000000c8
        /*02a0*/ 	.short	0x0100
        /*02a2*/ 	.byte	0x04
	.zero		1


	//   ....[27]....
        /*02a4*/ 	.word	0x00000cf0
        /*02a8*/ 	.word	0x000000ff
        /*02ac*/ 	.word	0x000000d8
        /*02b0*/ 	.short	0x0100
        /*02b2*/ 	.byte	0x04
	.zero		1


	//   ....[28]....
        /*02b4*/ 	.word	0x00001830
        /*02b8*/ 	.word	0x00000003
        /*02bc*/ 	.word	0x000000d0
        /*02c0*/ 	.short	0x010a
        /*02c2*/ 	.byte	0xff
	.zero		1


	//   ....[29]....
        /*02c4*/ 	.word	0x00001860
        /*02c8*/ 	.word	0x00000003
        /*02cc*/ 	.word	0x000000c0
        /*02d0*/ 	.short	0x0101
        /*02d2*/ 	.byte	0xff
	.zero		1


	//   ....[30]....
        /*02d4*/ 	.word	0x00001930
        /*02d8*/ 	.word	0x000000ff
        /*02dc*/ 	.word	0x00000018
        /*02e0*/ 	.short	0x010a
        /*02e2*/ 	.byte	0x04
	.zero		1


	//   ....[31]....
        /*02e4*/ 	.word	0x000019b0
        /*02e8*/ 	.word	0x000000ff
        /*02ec*/ 	.word	0x00000018
        /*02f0*/ 	.short	0x010a
        /*02f2*/ 	.byte	0x21
	.zero		1


	//   ....[32]....
        /*02f4*/ 	.word	0x00001b50
        /*02f8*/ 	.word	0x000000ff
        /*02fc*/ 	.word	0x00000018
        /*0300*/ 	.short	0x010a
        /*0302*/ 	.byte	0x08
	.zero		1


	//   ....[33]....
        /*0304*/ 	.word	0x00001c60
        /*0308*/ 	.word	0x000000ff
        /*030c*/ 	.word	0x00000058
        /*0310*/ 	.short	0x0101
        /*0312*/ 	.byte	0x06
	.zero		1


	//   ....[34]....
        /*0314*/ 	.word	0x00001c80
        /*0318*/ 	.word	0x000000ff
        /*031c*/ 	.word	0x00000018
        /*0320*/ 	.short	0x010a
        /*0322*/ 	.byte	0x04
	.zero		1


	//   ....[35]....
        /*0324*/ 	.word	0x00001d00
        /*0328*/ 	.word	0x000000ff
        /*032c*/ 	.word	0x00000018
        /*0330*/ 	.short	0x010a
        /*0332*/ 	.byte	0x11
	.zero		1


	//   ....[36]....
        /*0334*/ 	.word	0x00001ea0
        /*0338*/ 	.word	0x000000ff
        /*033c*/ 	.word	0x00000018
        /*0340*/ 	.short	0x010a
        /*0342*/ 	.byte	0x07
	.zero		1


	//   ....[37]....
        /*0344*/ 	.word	0x00001fe0
        /*0348*/ 	.word	0x00000003
        /*034c*/ 	.word	0x00000060
        /*0350*/ 	.short	0x010a
        /*0352*/ 	.byte	0xff
	.zero		1


	//   ....[38]....
        /*0354*/ 	.word	0x00002130
        /*0358*/ 	.word	0x00000000
        /*035c*/ 	.word	0x00000000
        /*0360*/ 	.short	0x0101
        /*0362*/ 	.byte	0xff
	.zero		1


	//   ....[39]....
        /*0364*/ 	.word	0x000026e0
        /*0368*/ 	.word	0x000000ff
        /*036c*/ 	.word	0x00000000
        /*0370*/ 	.short	0x010a
        /*0372*/ 	.byte	0x04
	.zero		1


	//   ....[40]....
        /*0374*/ 	.word	0x00002770
        /*0378*/ 	.word	0x000000ff
        /*037c*/ 	.word	0x00000000
        /*0380*/ 	.short	0x010a
        /*0382*/ 	.byte	0x05
	.zero		1


	//   ....[41]....
        /*0384*/ 	.word	0x00002810
        /*0388*/ 	.word	0x00000000
        /*038c*/ 	.word	0x00000000
        /*0390*/ 	.short	0x010a
        /*0392*/ 	.byte	0xff
	.zero		1


	//   ....[42]....
        /*0394*/ 	.word	0x00002930
        /*0398*/ 	.word	0x00000002
        /*039c*/ 	.word	0x000000c0
        /*03a0*/ 	.short	0x010a
        /*03a2*/ 	.byte	0xff
	.zero		1


	//   ....[43]....
        /*03a4*/ 	.word	0x00002990
        /*03a8*/ 	.word	0x00000004
        /*03ac*/ 	.word	0x00000000
        /*03b0*/ 	.short	0x0101
        /*03b2*/ 	.byte	0xff
	.zero		1


	//   ....[44]....
        /*03b4*/ 	.word	0x000029b0
        /*03b8*/ 	.word	0x000000ff
        /*03bc*/ 	.word	0x00000070
        /*03c0*/ 	.short	0x010a
        /*03c2*/ 	.byte	0x04
	.zero		1


	//   ....[45]....
        /*03c4*/ 	.word	0x00002ad0
        /*03c8*/ 	.word	0x00000002
        /*03cc*/ 	.word	0x00000060
        /*03d0*/ 	.short	0x010a
        /*03d2*/ 	.byte	0xff
	.zero		1


	//   ....[46]....
        /*03d4*/ 	.word	0x00002be0
        /*03d8*/ 	.word	0x00000002
        /*03dc*/ 	.word	0x00000000
        /*03e0*/ 	.short	0x0101
        /*03e2*/ 	.byte	0xff
	.zero		1


	//   ....[47]....
        /*03e4*/ 	.word	0x00002c70
        /*03e8*/ 	.word	0x000000ff
        /*03ec*/ 	.word	0x00000070
        /*03f0*/ 	.short	0x0106
        /*03f2*/ 	.byte	0x04
	.zero		1


	//   ....[48]....
        /*03f4*/ 	.word	0x00002c90
        /*03f8*/ 	.word	0x000000ff
        /*03fc*/ 	.word	0x00000070
        /*0400*/ 	.short	0x010a
        /*0402*/ 	.byte	0x04
	.zero		1


	//   ....[49]....
        /*0404*/ 	.word	0x00002d20
        /*0408*/ 	.word	0x000000ff
        /*040c*/ 	.word	0x00000070
        /*0410*/ 	.short	0x0106
        /*0412*/ 	.byte	0x07
	.zero		1


	//   ....[50]....
        /*0414*/ 	.word	0x00002d60
        /*0418*/ 	.word	0x00000000
        /*041c*/ 	.word	0x00000070
        /*0420*/ 	.short	0x010a
        /*0422*/ 	.byte	0xff
	.zero		1


	//   ....[51]....
        /*0424*/ 	.word	0x00003270
        /*0428*/ 	.word	0x00000000
        /*042c*/ 	.word	0x00000060
        /*0430*/ 	.short	0x010a
        /*0432*/ 	.byte	0xff
	.zero		1


	//   ....[52]....
        /*0434*/ 	.word	0x00003380
        /*0438*/ 	.word	0x00000003
        /*043c*/ 	.word	0x00000000
        /*0440*/ 	.short	0x0101
        /*0442*/ 	.byte	0xff
	.zero		1


	//   ....[53]....
        /*0444*/ 	.word	0x00003390
        /*0448*/ 	.word	0x000000ff
        /*044c*/ 	.word	0x00000000
        /*0450*/ 	.short	0x010a
        /*0452*/ 	.byte	0x04
	.zero		1


	//   ....[54]....
        /*0454*/ 	.word	0x000033b0
        /*0458*/ 	.word	0x000000ff
        /*045c*/ 	.word	0x000000a0
        /*0460*/ 	.short	0x010a
        /*0462*/ 	.byte	0x16
	.zero		1


	//   ....[55]....
        /*0464*/ 	.word	0x00003480
        /*0468*/ 	.word	0x000000ff
        /*046c*/ 	.word	0x00000000
        /*0470*/ 	.short	0x010a
        /*0472*/ 	.byte	0x05
	.zero		1


	//   ....[56]....
        /*0474*/ 	.word	0x000035c0
        /*0478*/ 	.word	0x000000ff
        /*047c*/ 	.word	0x00000000
        /*0480*/ 	.short	0x010a
        /*0482*/ 	.byte	0x04
	.zero		1


	//   ....[57]....
        /*0484*/ 	.word	0x000037b0
        /*0488*/ 	.word	0x000000ff
        /*048c*/ 	.word	0x00000000
        /*0490*/ 	.short	0x010a
        /*0492*/ 	.byte	0x04
	.zero		1


	//   ....[58]....
        /*0494*/ 	.word	0x00003840
        /*0498*/ 	.word	0x000000ff
        /*049c*/ 	.word	0x00000000
        /*04a0*/ 	.short	0x010a
        /*04a2*/ 	.byte	0x05
	.zero		1


	//   ....[59]....
        /*04a4*/ 	.word	0x000038d0
        /*04a8*/ 	.word	0x000000ff
        /*04ac*/ 	.word	0x00000000
        /*04b0*/ 	.short	0x010a
        /*04b2*/ 	.byte	0x05
	.zero		1


	//   ....[60]....
        /*04b4*/ 	.word	0x00003960
        /*04b8*/ 	.word	0x000000ff
        /*04bc*/ 	.word	0x00000000
        /*04c0*/ 	.short	0x010a
        /*04c2*/ 	.byte	0x04
	.zero		1


	//   ....[61]....
        /*04c4*/ 	.word	0x00003e10
        /*04c8*/ 	.word	0x0000000c
        /*04cc*/ 	.word	0x00000060
        /*04d0*/ 	.short	0x010a
        /*04d2*/ 	.byte	0xff
	.zero		1


	//   ....[62]....
        /*04d4*/ 	.word	0x00003f80
        /*04d8*/ 	.word	0x00000000
        /*04dc*/ 	.word	0x00000000
        /*04e0*/ 	.short	0x0101
        /*04e2*/ 	.byte	0xff
	.zero		1


	//   ....[63]....
        /*04e4*/ 	.word	0x00004410
        /*04e8*/ 	.word	0x000000ff
        /*04ec*/ 	.word	0x00000058
        /*04f0*/ 	.short	0x010a
        /*04f2*/ 	.byte	0x15
	.zero		1


	//   ....[64]....
        /*04f4*/ 	.word	0x00004590
        /*04f8*/ 	.word	0x000000ff
        /*04fc*/ 	.word	0x00000040
        /*0500*/ 	.short	0x010a
        /*0502*/ 	.byte	0x15
	.zero		1


	//   ....[65]....
        /*0504*/ 	.word	0x00004710
        /*0508*/ 	.word	0x000000ff
        /*050c*/ 	.word	0x00000030
        /*0510*/ 	.short	0x010b
        /*0512*/ 	.byte	0x15
	.zero		1


	//   ....[66]....
        /*0514*/ 	.word	0x00004720
        /*0518*/ 	.word	0x000000ff
        /*051c*/ 	.word	0x00000000
        /*0520*/ 	.short	0x0101
        /*0522*/ 	.byte	0x06
	.zero		1


	//   ....[67]....
        /*0524*/ 	.word	0x00004730
        /*0528*/ 	.word	0x000000ff
        /*052c*/ 	.word	0x00000048
        /*0530*/ 	.short	0x010a
        /*0532*/ 	.byte	0x15
	.zero		1


	//   ....[68]....
        /*0534*/ 	.word	0x00004920
        /*0538*/ 	.word	0x000000ff
        /*053c*/ 	.word	0x00000038
        /*0540*/ 	.short	0x010b
        /*0542*/ 	.byte	0x15
	.zero		1


	//   ....[69]....
        /*0544*/ 	.word	0x00004930
        /*0548*/ 	.word	0x000000ff
        /*054c*/ 	.word	0x00000000
        /*0550*/ 	.short	0x0101
        /*0552*/ 	.byte	0x21
	.zero		1


	//   ....[70]....
        /*0554*/ 	.word	0x00004960
        /*0558*/ 	.word	0x000000ff
        /*055c*/ 	.word	0x00000040
        /*0560*/ 	.short	0x010a
        /*0562*/ 	.byte	0x15
	.zero		1


	//   ....[71]....
        /*0564*/ 	.word	0x000049a0
        /*0568*/ 	.word	0x00000000
        /*056c*/ 	.word	0x00000048
        /*0570*/ 	.short	0x010a
        /*0572*/ 	.byte	0xff
	.zero		1


	//   ....[72]....
        /*0574*/ 	.word	0x00004ca0
        /*0578*/ 	.word	0x00000003
        /*057c*/ 	.word	0x00000060
        /*0580*/ 	.short	0x010a
        /*0582*/ 	.byte	0xff
	.zero		1


	//   ....[73]....
        /*0584*/ 	.word	0x00004e20
        /*0588*/ 	.word	0x00000000
        /*058c*/ 	.word	0x00000000
        /*0590*/ 	.short	0x0101
        /*0592*/ 	.byte	0xff
	.zero		1


	//   ....[74]....
        /*0594*/ 	.word	0x00005970
        /*0598*/ 	.word	0x00000003
        /*059c*/ 	.word	0x00000030
        /*05a0*/ 	.short	0x010a
        /*05a2*/ 	.byte	0xff
	.zero		1


	//   ....[75]....
        /*05a4*/ 	.word	0x000059b0
        /*05a8*/ 	.word	0x0000004e
        /*05ac*/ 	.word	0x00000080
        /*05b0*/ 	.short	0x010a
        /*05b2*/ 	.byte	0xff
	.zero		1


	//   ....[76]....
        /*05b4*/ 	.word	0x00005af0
        /*05b8*/ 	.word	0x00000003
        /*05bc*/ 	.word	0x00000030
        /*05c0*/ 	.short	0x010a
        /*05c2*/ 	.byte	0xff
	.zero		1


	//   ....[77]....
        /*05c4*/ 	.word	0x00005c50
        /*05c8*/ 	.word	0x00000000
        /*05cc*/ 	.word	0x00000000
        /*05d0*/ 	.short	0x0101
        /*05d2*/ 	.byte	0xff
	.zero		1


	//   ....[78]....
        /*05d4*/ 	.word	0x00005cb0
        /*05d8*/ 	.word	0x0000004e
        /*05dc*/ 	.word	0x00000080
        /*05e0*/ 	.short	0x010a
        /*05e2*/ 	.byte	0xff
	.zero		1


	//   ....[79]....
        /*05e4*/ 	.word	0x00007040
        /*05e8*/ 	.word	0x0000006f
        /*05ec*/ 	.word	0x00000030
        /*05f0*/ 	.short	0x010a
        /*05f2*/ 	.byte	0xff
	.zero		1


	//   ....[80]....
        /*05f4*/ 	.word	0x00007110
        /*05f8*/ 	.word	0x0000006f
        /*05fc*/ 	.word	0x00000030
        /*0600*/ 	.short	0x010a
        /*0602*/ 	.byte	0xff
	.zero		1


	//   ....[81]....
        /*0604*/ 	.word	0x00007270
        /*0608*/ 	.word	0x00000000
        /*060c*/ 	.word	0x00000000
        /*0610*/ 	.short	0x0101
        /*0612*/ 	.byte	0xff
	.zero		1


	//   ....[82]....
        /*0614*/ 	.word	0x000075d0
        /*0618*/ 	.word	0x000000ff
        /*061c*/ 	.word	0x00000000
        /*0620*/ 	.short	0x0101
        /*0622*/ 	.byte	0x04
	.zero		1


	//   ....[83]....
        /*0624*/ 	.word	0x000087f0
        /*0628*/ 	.word	0x00000003
        /*062c*/ 	.word	0x000000d0
        /*0630*/ 	.short	0x010a
        /*0632*/ 	.byte	0xff
	.zero		1


	//   ....[84]....
        /*0634*/ 	.word	0x00008850
        /*0638*/ 	.word	0x00000000
        /*063c*/ 	.word	0x00000018
        /*0640*/ 	.short	0x010a
        /*0642*/ 	.byte	0xff
	.zero		1


	//   ....[85]....
        /*0644*/ 	.word	0x000088b0
        /*0648*/ 	.word	0x00000000
        /*064c*/ 	.word	0x00000018
        /*0650*/ 	.short	0x010a
        /*0652*/ 	.byte	0xff
	.zero		1


	//   ....[86]....
        /*0654*/ 	.word	0x00008900
        /*0658*/ 	.word	0x00000003
        /*065c*/ 	.word	0x00000060
        /*0660*/ 	.short	0x010a
        /*0662*/ 	.byte	0xff
	.zero		1


	//   ....[87]....
        /*0664*/ 	.word	0x00008960
        /*0668*/ 	.word	0x00000000
        /*066c*/ 	.word	0x00000000
        /*0670*/ 	.short	0x010a
        /*0672*/ 	.byte	0xff
	.zero		1


	//   ....[88]....
        /*0674*/ 	.word	0x000089c0
        /*0678*/ 	.word	0x00000000
        /*067c*/ 	.word	0x00000000
        /*0680*/ 	.short	0x010a
        /*0682*/ 	.byte	0xff
	.zero		1


	//   ....[89]....
        /*0684*/ 	.word	0x00008a10
        /*0688*/ 	.word	0x00000002
        /*068c*/ 	.word	0x000000c0
        /*0690*/ 	.short	0x010a
        /*0692*/ 	.byte	0xff
	.zero		1


	//   ....[90]....
        /*0694*/ 	.word	0x00008a70
        /*0698*/ 	.word	0x00000002
        /*069c*/ 	.word	0x00000070
        /*06a0*/ 	.short	0x010a
        /*06a2*/ 	.byte	0xff
	.zero		1


	//   ....[91]....
        /*06a4*/ 	.word	0x00008ac0
        /*06a8*/ 	.word	0x00000002
        /*06ac*/ 	.word	0x00000060
        /*06b0*/ 	.short	0x010a
        /*06b2*/ 	.byte	0xff
	.zero		1


	//   ....[92]....
        /*06b4*/ 	.word	0x00008b20
        /*06b8*/ 	.word	0x00000000
        /*06bc*/ 	.word	0x00000070
        /*06c0*/ 	.short	0x010a
        /*06c2*/ 	.byte	0xff
	.zero		1


	//   ....[93]....
        /*06c4*/ 	.word	0x00008b70
        /*06c8*/ 	.word	0x00000000
        /*06cc*/ 	.word	0x00000060
        /*06d0*/ 	.short	0x010a
        /*06d2*/ 	.byte	0xff
	.zero		1


	//   ....[94]....
        /*06d4*/ 	.word	0x00008bd0
        /*06d8*/ 	.word	0x00000003
        /*06dc*/ 	.word	0x000000a0
        /*06e0*/ 	.short	0x010a
        /*06e2*/ 	.byte	0xff
	.zero		1


	//   ....[95]....
        /*06e4*/ 	.word	0x00008c30
        /*06e8*/ 	.word	0x00000000
        /*06ec*/ 	.word	0x00000000
        /*06f0*/ 	.short	0x010a
        /*06f2*/ 	.byte	0xff
	.zero		1


	//   ....[96]....
        /*06f4*/ 	.word	0x00008c90
        /*06f8*/ 	.word	0x00000000
        /*06fc*/ 	.word	0x00000000
        /*0700*/ 	.short	0x010a
        /*0702*/ 	.byte	0xff
	.zero		1


	//   ....[97]....
        /*0704*/ 	.word	0x00008cf0
        /*0708*/ 	.word	0x00000000
        /*070c*/ 	.word	0x00000000
        /*0710*/ 	.short	0x010a
        /*0712*/ 	.byte	0xff
	.zero		1


	//   ....[98]....
        /*0714*/ 	.word	0x00008d50
        /*0718*/ 	.word	0x00000000
        /*071c*/ 	.word	0x00000000
        /*0720*/ 	.short	0x010a
        /*0722*/ 	.byte	0xff
	.zero		1


	//   ....[99]....
        /*0724*/ 	.word	0x00008db0
        /*0728*/ 	.word	0x00000000
        /*072c*/ 	.word	0x00000000
        /*0730*/ 	.short	0x010a
        /*0732*/ 	.byte	0xff
	.zero		1


	//   ....[100]....
        /*0734*/ 	.word	0x00008e00
        /*0738*/ 	.word	0x0000000c
        /*073c*/ 	.word	0x00000060
        /*0740*/ 	.short	0x010a
        /*0742*/ 	.byte	0xff
	.zero		1


	//   ....[101]....
        /*0744*/ 	.word	0x00008e60
        /*0748*/ 	.word	0x00000000
        /*074c*/ 	.word	0x00000058
        /*0750*/ 	.short	0x010a
        /*0752*/ 	.byte	0xff
	.zero		1


	//   ....[102]....
        /*0754*/ 	.word	0x00008ec0
        /*0758*/ 	.word	0x00000000
        /*075c*/ 	.word	0x00000040
        /*0760*/ 	.short	0x010a
        /*0762*/ 	.byte	0xff
	.zero		1


	//   ....[103]....
        /*0764*/ 	.word	0x00008f20
        /*0768*/ 	.word	0x00000000
        /*076c*/ 	.word	0x00000048
        /*0770*/ 	.short	0x010a
        /*0772*/ 	.byte	0xff
	.zero		1


	//   ....[104]....
        /*0774*/ 	.word	0x00008f80
        /*0778*/ 	.word	0x00000000
        /*077c*/ 	.word	0x00000040
        /*0780*/ 	.short	0x010a
        /*0782*/ 	.byte	0xff
	.zero		1


	//   ....[105]....
        /*0784*/ 	.word	0x00008fd0
        /*0788*/ 	.word	0x00000003
        /*078c*/ 	.word	0x00000060
        /*0790*/ 	.short	0x010a
        /*0792*/ 	.byte	0xff
	.zero		1


	//   ....[106]....
        /*0794*/ 	.word	0x00009020
        /*0798*/ 	.word	0x00000003
        /*079c*/ 	.word	0x00000030
        /*07a0*/ 	.short	0x010a
        /*07a2*/ 	.byte	0xff
	.zero		1


	//   ....[107]....
        /*07a4*/ 	.word	0x00009070
        /*07a8*/ 	.word	0x0000004e
        /*07ac*/ 	.word	0x00000080
        /*07b0*/ 	.short	0x010a
        /*07b2*/ 	.byte	0xff
	.zero		1


	//   ....[108]....
        /*07b4*/ 	.word	0x000090c0
        /*07b8*/ 	.word	0x0000006f
        /*07bc*/ 	.word	0x00000030
        /*07c0*/ 	.short	0x010a
        /*07c2*/ 	.byte	0xff
	.zero		1


	//----- nvinfo : EIATTR_NUM_MBARRIERS
	.align		4
.L_47:
        /*07c4*/ 	.byte	0x03, 0x38
        /*07c6*/ 	.short	0x001c


	//----- nvinfo : EIATTR_EXIT_INSTR_OFFSETS
	.align		4
        /*07c8*/ 	.byte	0x04, 0x1c
        /*07ca*/ 	.short	(.L_49 - .L_48)


	//   ....[0]....
.L_48:
        /*07cc*/ 	.word	0x00002840


	//   ....[1]....
        /*07d0*/ 	.word	0x00002d30


	//   ....[2]....
        /*07d4*/ 	.word	0x00002d90


	//   ....[3]....
        /*07d8*/ 	.word	0x00003bc0


	//   ....[4]....
        /*07dc*/ 	.word	0x000049d0


	//   ....[5]....
        /*07e0*/ 	.word	0x00004a10


	//   ....[6]....
        /*07e4*/ 	.word	0x000087e0


	//----- nvinfo : EIATTR_MAX_THREADS
	.align		4
.L_49:
        /*07e8*/ 	.byte	0x04, 0x05
        /*07ea*/ 	.short	(.L_51 - .L_50)
.L_50:
        /*07ec*/ 	.word	0x00000100
        /*07f0*/ 	.word	0x00000001
        /*07f4*/ 	.word	0x00000001


	//----- nvinfo : EIATTR_CRS_STACK_SIZE
	.align		4
.L_51:
        /*07f8*/ 	.byte	0x04, 0x1e
        /*07fa*/ 	.short	(.L_53 - .L_52)
.L_52:
        /*07fc*/ 	.word	0x00000000


	//----- nvinfo : EIATTR_CBANK_PARAM_SIZE
	.align		4
.L_53:
        /*0800*/ 	.byte	0x03, 0x19
        /*0802*/ 	.short	0x0800


	//----- nvinfo : EIATTR_PARAM_CBANK
	.align		4
        /*0804*/ 	.byte	0x04, 0x0a
        /*0806*/ 	.short	(.L_55 - .L_54)
	.align		4
.L_54:
        /*0808*/ 	.word	index@(.nv.constant0._ZN7cutlass13device_kernelINS_4gemm6kernel13GemmUniversalIN4cute5tupleIJiiiiEEENS1_10collective13CollectiveMmaINS1_35MainloopSm100TmaUmmaWarpSpecializedILi3ELi2ELi4ENS5_IJNS4_1CILi1EEENSA_ILi2EEESB_EEEEENS5_IJNSA_ILi128EEESF_NSA_ILi64EEEEEEaNS5_IJlSB_lEEEaSI_NS4_8TiledMMAINS4_8MMA_AtomIJNS4_15SM100_MMA_S8_SSIaaiLi128ELi128ELNS4_4UMMA5MajorE0ELSN_0ELNSM_8SaturateE0EEEEEENS4_6LayoutINS5_IJSB_SB_SB_EEENS5_IJNSA_ILi0EEEST_ST_EEEEENS5_IJNS4_10UnderscoreESW_SW_EEEEENS4_23SM90_TMA_LOAD_MULTICASTENS4_14ComposedLayoutINS4_7SwizzleILi2ELi4ELi3EEENS4_18smem_ptr_flag_bitsILi8EEENSR_INS5_IJNSA_ILi8EEESG_EEENS5_IJSG_SB_EEEEEEEvNS4_8identityENS4_13SM90_TMA_LOADES19_vS1A_EENS_8epilogue10collective18CollectiveEpilogueINS1D_23Sm100TmaWarpSpecializedILi2ELi2ELi64ELb0ELb0EEEJSH_NS5_IJNSR_ISF_SB_EENSR_ISG_SB_EEEEEaSI_aSI_NS1D_6fusion15FusionCallbacksIS1H_NS1L_17LinearCombinationIaiaiLNS_15FloatRoundStyleE2EEESH_S1K_JEEENS4_5SM1004TMEM4LOAD26SM100_TMEM_LOAD_32dp32b64xES1B_S19_NS4_39AutoVectorizingCopyWithAssumedAlignmentILi128EEENS4_14SM90_TMA_STOREES19_S1W_S1W_EEEvvEEEEvNT_6ParamsE)
        /*080c*/ 	.short	0x0380
        /*080e*/ 	.short	0x0800


	//----- nvinfo : EIATTR_SW_WAR
	.align		4
.L_55:
        /*0810*/ 	.byte	0x04, 0x36
        /*0812*/ 	.short	(.L_57 - .L_56)
.L_56:
        /*0814*/ 	.word	0x00000008
.L_57:


//--------------------- .nv.callgraph             --------------------------
	.section	.nv.callgraph,"",@"SHT_CUDA_CALLGRAPH"
	.align	4
	.sectionentsize	8
	.align		4
        /*0000*/ 	.word	0x00000000
	.align		4
        /*0004*/ 	.word	0xffffffff
	.align		4
        /*0008*/ 	.word	index@(_ZN7cutlass13device_kernelINS_4gemm6kernel13GemmUniversalIN4cute5tupleIJiiiiEEENS1_10collective13CollectiveMmaINS1_35MainloopSm100TmaUmmaWarpSpecializedILi3ELi2ELi4ENS5_IJNS4_1CILi1EEENSA_ILi2EEESB_EEEEENS5_IJNSA_ILi128EEESF_NSA_ILi64EEEEEEaNS5_IJlSB_lEEEaSI_NS4_8TiledMMAINS4_8MMA_AtomIJNS4_15SM100_MMA_S8_SSIaaiLi128ELi128ELNS4_4UMMA5MajorE0ELSN_0ELNSM_8SaturateE0EEEEEENS4_6LayoutINS5_IJSB_SB_SB_EEENS5_IJNSA_ILi0EEEST_ST_EEEEENS5_IJNS4_10UnderscoreESW_SW_EEEEENS4_23SM90_TMA_LOAD_MULTICASTENS4_14ComposedLayoutINS4_7SwizzleILi2ELi4ELi3EEENS4_18smem_ptr_flag_bitsILi8EEENSR_INS5_IJNSA_ILi8EEESG_EEENS5_IJSG_SB_EEEEEEEvNS4_8identityENS4_13SM90_TMA_LOADES19_vS1A_EENS_8epilogue10collective18CollectiveEpilogueINS1D_23Sm100TmaWarpSpecializedILi2ELi2ELi64ELb0ELb0EEEJSH_NS5_IJNSR_ISF_SB_EENSR_ISG_SB_EEEEEaSI_aSI_NS1D_6fusion15FusionCallbacksIS1H_NS1L_17LinearCombinationIaiaiLNS_15FloatRoundStyleE2EEESH_S1K_JEEENS4_5SM1004TMEM4LOAD26SM100_TMEM_LOAD_32dp32b64xES1B_S19_NS4_39AutoVectorizingCopyWithAssumedAlignmentILi128EEENS4_14SM90_TMA_STOREES19_S1W_S1W_EEEvvEEEEvNT_6ParamsE)
	.align		4
        /*000c*/ 	.word	index@(__assertfail)
	.align		4
        /*0010*/ 	.word	0x00000000
	.align		4
        /*0014*/ 	.word	0xfffffffe
	.align		4
        /*0018*/ 	.word	0x00000000
	.align		4
        /*001c*/ 	.word	0xfffffffd
	.align		4
        /*0020*/ 	.word	0x00000000
	.align		4
        /*0024*/ 	.word	0xfffffffc


//--------------------- .nv.constant4             --------------------------
	.section	.nv.constant4,"a",@progbits
	.align	8
	.align		8
.nv.constant4:
        /*0000*/ 	.dword	__assertfail
	.align		8
        /*0008*/ 	.dword	__unnamed_1
	.align		8
        /*0010*/ 	.dword	__unnamed_2
	.align		8
        /*0018*/ 	.dword	_ZN39_INTERNAL_8513aa93_4_k_cu_b55cbf2c_94524cuda3std3__45__cpo5beginE
	.align		8
        /*0020*/ 	.dword	_ZN39_INTERNAL_8513aa93_4_k_cu_b55cbf2c_94524cuda3std3__45__cpo3endE
	.align		8
        /*0028*/ 	.dword	_ZN39_INTERNAL_8513aa93_4_k_cu_b55cbf2c_94524cuda3std3__45__cpo6cbeginE
	.align		8
        /*0030*/ 	.dword	_ZN39_INTERNAL_8513aa93_4_k_cu_b55cbf2c_94524cuda3std3__45__cpo4cendE
	.align		8
        /*0038*/ 	.dword	_ZN39_INTERNAL_8513aa93_4_k_cu_b55cbf2c_94524cuda3std3__441_GLOBAL__N__8513aa93_4_k_cu_b55cbf2c_94526ignoreE
	.align		8
        /*0040*/ 	.dword	_ZN39_INTERNAL_8513aa93_4_k_cu_b55cbf2c_94524cuda3std3__419piecewise_constructE
	.align		8
        /*0048*/ 	.dword	_ZN39_INTERNAL_8513aa93_4_k_cu_b55cbf2c_94524cuda3std3__48in_placeE
	.align		8
        /*0050*/ 	.dword	_ZN39_INTERNAL_8513aa93_4_k_cu_b55cbf2c_94524cuda3std6ranges3__45__cpo4swapE
	.align		8
        /*0058*/ 	.dword	_ZN39_INTERNAL_8513aa93_4_k_cu_b55cbf2c_94524cuda3std6ranges3__45__cpo9iter_moveE
	.align		8
        /*0060*/ 	.dword	_ZN39_INTERNAL_8513aa93_4_k_cu_b55cbf2c_94524cute7productE
	.align		8
        /*0068*/ 	.dword	_ZN39_INTERNAL_8513aa93_4_k_cu_b55cbf2c_94524cute1_E
	.align		8
        /*0070*/ 	.dword	$str$25
	.align		8
        /*0078*/ 	.dword	$str$26
	.align		8
        /*0080*/ 	.dword	$str$27
	.align		8
        /*0088*/ 	.dword	$str$28


//--------------------- .text._ZN7cutlass13device_kernelINS_4gemm6kernel13GemmUniversalIN4cute5tupleIJiiiiEEENS1_10collective13CollectiveMmaINS1_35MainloopSm100TmaUmmaWarpSpecializedILi3ELi2ELi4ENS5_IJNS4_1CILi1EEENSA_ILi2EEESB_EEEEENS5_IJNSA_ILi128EEESF_NSA_ILi64EEEEEEaNS5_IJlSB_lEEEaSI_NS4_8TiledMMAINS4_8MMA_AtomIJNS4_15SM100_MMA_S8_SSIaaiLi128ELi128ELNS4_4UMMA5MajorE0ELSN_0ELNSM_8SaturateE0EEEEEENS4_6LayoutINS5_IJSB_SB_SB_EEENS5_IJNSA_ILi0EEEST_ST_EEEEENS5_IJNS4_10UnderscoreESW_SW_EEEEENS4_23SM90_TMA_LOAD_MULTICASTENS4_14ComposedLayoutINS4_7SwizzleILi2ELi4ELi3EEENS4_18smem_ptr_flag_bitsILi8EEENSR_INS5_IJNSA_ILi8EEESG_EEENS5_IJSG_SB_EEEEEEEvNS4_8identityENS4_13SM90_TMA_LOADES19_vS1A_EENS_8epilogue10collective18CollectiveEpilogueINS1D_23Sm100TmaWarpSpecializedILi2ELi2ELi64ELb0ELb0EEEJSH_NS5_IJNSR_ISF_SB_EENSR_ISG_SB_EEEEEaSI_aSI_NS1D_6fusion15FusionCallbacksIS1H_NS1L_17LinearCombinationIaiaiLNS_15FloatRoundStyleE2EEESH_S1K_JEEENS4_5SM1004TMEM4LOAD26SM100_TMEM_LOAD_32dp32b64xES1B_S19_NS4_39AutoVectorizingCopyWithAssumedAlignmentILi128EEENS4_14SM90_TMA_STOREES19_S1W_S1W_EEEvvEEEEvNT_6ParamsE --------------------------
	.section	.text._ZN7cutlass13device_kernelINS_4gemm6kernel13GemmUniversalIN4cute5tupleIJiiiiEEENS1_10collective13CollectiveMmaINS1_35MainloopSm100TmaUmmaWarpSpecializedILi3ELi2ELi4ENS5_IJNS4_1CILi1EEENSA_ILi2EEESB_EEEEENS5_IJNSA_ILi128EEESF_NSA_ILi64EEEEEEaNS5_IJlSB_lEEEaSI_NS4_8TiledMMAINS4_8MMA_AtomIJNS4_15SM100_MMA_S8_SSIaaiLi128ELi128ELNS4_4UMMA5MajorE0ELSN_0ELNSM_8SaturateE0EEEEEENS4_6LayoutINS5_IJSB_SB_SB_EEENS5_IJNSA_ILi0EEEST_ST_EEEEENS5_IJNS4_10UnderscoreESW_SW_EEEEENS4_23SM90_TMA_LOAD_MULTICASTENS4_14ComposedLayoutINS4_7SwizzleILi2ELi4ELi3EEENS4_18smem_ptr_flag_bitsILi8EEENSR_INS5_IJNSA_ILi8EEESG_EEENS5_IJSG_SB_EEEEEEEvNS4_8identityENS4_13SM90_TMA_LOADES19_vS1A_EENS_8epilogue10collective18CollectiveEpilogueINS1D_23Sm100TmaWarpSpecializedILi2ELi2ELi64ELb0ELb0EEEJSH_NS5_IJNSR_ISF_SB_EENSR_ISG_SB_EEEEEaSI_aSI_NS1D_6fusion15FusionCallbacksIS1H_NS1L_17LinearCombinationIaiaiLNS_15FloatRoundStyleE2EEESH_S1K_JEEENS4_5SM1004TMEM4LOAD26SM100_TMEM_LOAD_32dp32b64xES1B_S19_NS4_39AutoVectorizingCopyWithAssumedAlignmentILi128EEENS4_14SM90_TMA_STOREES19_S1W_S1W_EEEvvEEEEvNT_6ParamsE,"ax",@progbits
	.align	128
.text._ZN7cutlass13device_kernelINS_4gemm6kernel13GemmUniversalIN4cute5tupleIJiiiiEEENS1_10collective13CollectiveMmaINS1_35MainloopSm100TmaUmmaWarpSpecializedILi3ELi2ELi4ENS5_IJNS4_1CILi1EEENSA_ILi2EEESB_EEEEENS5_IJNSA_ILi128EEESF_NSA_ILi64EEEEEEaNS5_IJlSB_lEEEaSI_NS4_8TiledMMAINS4_8MMA_AtomIJNS4_15SM100_MMA_S8_SSIaaiLi128ELi128ELNS4_4UMMA5MajorE0ELSN_0ELNSM_8SaturateE0EEEEEENS4_6LayoutINS5_IJSB_SB_SB_EEENS5_IJNSA_ILi0EEEST_ST_EEEEENS5_IJNS4_10UnderscoreESW_SW_EEEEENS4_23SM90_TMA_LOAD_MULTICASTENS4_14ComposedLayoutINS4_7SwizzleILi2ELi4ELi3EEENS4_18smem_ptr_flag_bitsILi8EEENSR_INS5_IJNSA_ILi8EEESG_EEENS5_IJSG_SB_EEEEEEEvNS4_8identityENS4_13SM90_TMA_LOADES19_vS1A_EENS_8epilogue10collective18CollectiveEpilogueINS1D_23Sm100TmaWarpSpecializedILi2ELi2ELi64ELb0ELb0EEEJSH_NS5_IJNSR_ISF_SB_EENSR_ISG_SB_EEEEEaSI_aSI_NS1D_6fusion15FusionCallbacksIS1H_NS1L_17LinearCombinationIaiaiLNS_15FloatRoundStyleE2EEESH_S1K_JEEENS4_5SM1004TMEM4LOAD26SM100_TMEM_LOAD_32dp32b64xES1B_S19_NS4_39AutoVectorizingCopyWithAssumedAlignmentILi128EEENS4_14SM90_TMA_STOREES19_S1W_S1W_EEEvvEEEEvNT_6ParamsE:
        .type           _ZN7cutlass13device_kernelINS_4gemm6kernel13GemmUniversalIN4cute5tupleIJiiiiEEENS1_10collective13CollectiveMmaINS1_35MainloopSm100TmaUmmaWarpSpecializedILi3ELi2ELi4ENS5_IJNS4_1CILi1EEENSA_ILi2EEESB_EEEEENS5_IJNSA_ILi128EEESF_NSA_ILi64EEEEEEaNS5_IJlSB_lEEEaSI_NS4_8TiledMMAINS4_8MMA_AtomIJNS4_15SM100_MMA_S8_SSIaaiLi128ELi128ELNS4_4UMMA5MajorE0ELSN_0ELNSM_8SaturateE0EEEEEENS4_6LayoutINS5_IJSB_SB_SB_EEENS5_IJNSA_ILi0EEEST_ST_EEEEENS5_IJNS4_10UnderscoreESW_SW_EEEEENS4_23SM90_TMA_LOAD_MULTICASTENS4_14ComposedLayoutINS4_7SwizzleILi2ELi4ELi3EEENS4_18smem_ptr_flag_bitsILi8EEENSR_INS5_IJNSA_ILi8EEESG_EEENS5_IJSG_SB_EEEEEEEvNS4_8identityENS4_13SM90_TMA_LOADES19_vS1A_EENS_8epilogue10collective18CollectiveEpilogueINS1D_23Sm100TmaWarpSpecializedILi2ELi2ELi64ELb0ELb0EEEJSH_NS5_IJNSR_ISF_SB_EENSR_ISG_SB_EEEEEaSI_aSI_NS1D_6fusion15FusionCallbacksIS1H_NS1L_17LinearCombinationIaiaiLNS_15FloatRoundStyleE2EEESH_S1K_JEEENS4_5SM1004TMEM4LOAD26SM100_TMEM_LOAD_32dp32b64xES1B_S19_NS4_39AutoVectorizingCopyWithAssumedAlignmentILi128EEENS4_14SM90_TMA_STOREES19_S1W_S1W_EEEvvEEEEvNT_6ParamsE,@function
        .size           _ZN7cutlass13device_kernelINS_4gemm6kernel13GemmUniversalIN4cute5tupleIJiiiiEEENS1_10collective13CollectiveMmaINS1_35MainloopSm100TmaUmmaWarpSpecializedILi3ELi2ELi4ENS5_IJNS4_1CILi1EEENSA_ILi2EEESB_EEEEENS5_IJNSA_ILi128EEESF_NSA_ILi64EEEEEEaNS5_IJlSB_lEEEaSI_NS4_8TiledMMAINS4_8MMA_AtomIJNS4_15SM100_MMA_S8_SSIaaiLi128ELi128ELNS4_4UMMA5MajorE0ELSN_0ELNSM_8SaturateE0EEEEEENS4_6LayoutINS5_IJSB_SB_SB_EEENS5_IJNSA_ILi0EEEST_ST_EEEEENS5_IJNS4_10UnderscoreESW_SW_EEEEENS4_23SM90_TMA_LOAD_MULTICASTENS4_14ComposedLayoutINS4_7SwizzleILi2ELi4ELi3EEENS4_18smem_ptr_flag_bitsILi8EEENSR_INS5_IJNSA_ILi8EEESG_EEENS5_IJSG_SB_EEEEEEEvNS4_8identityENS4_13SM90_TMA_LOADES19_vS1A_EENS_8epilogue10collective18CollectiveEpilogueINS1D_23Sm100TmaWarpSpecializedILi2ELi2ELi64ELb0ELb0EEEJSH_NS5_IJNSR_ISF_SB_EENSR_ISG_SB_EEEEEaSI_aSI_NS1D_6fusion15FusionCallbacksIS1H_NS1L_17LinearCombinationIaiaiLNS_15FloatRoundStyleE2EEESH_S1K_JEEENS4_5SM1004TMEM4LOAD26SM100_TMEM_LOAD_32dp32b64xES1B_S19_NS4_39AutoVectorizingCopyWithAssumedAlignmentILi128EEENS4_14SM90_TMA_STOREES19_S1W_S1W_EEEvvEEEEvNT_6ParamsE,(.L_x_146 - _ZN7cutlass13device_kernelINS_4gemm6kernel13GemmUniversalIN4cute5tupleIJiiiiEEENS1_10collective13CollectiveMmaINS1_35MainloopSm100TmaUmmaWarpSpecializedILi3ELi2ELi4ENS5_IJNS4_1CILi1EEENSA_ILi2EEESB_EEEEENS5_IJNSA_ILi128EEESF_NSA_ILi64EEEEEEaNS5_IJlSB_lEEEaSI_NS4_8TiledMMAINS4_8MMA_AtomIJNS4_15SM100_MMA_S8_SSIaaiLi128ELi128ELNS4_4UMMA5MajorE0ELSN_0ELNSM_8SaturateE0EEEEEENS4_6LayoutINS5_IJSB_SB_SB_EEENS5_IJNSA_ILi0EEEST_ST_EEEEENS5_IJNS4_10UnderscoreESW_SW_EEEEENS4_23SM90_TMA_LOAD_MULTICASTENS4_14ComposedLayoutINS4_7SwizzleILi2ELi4ELi3EEENS4_18smem_ptr_flag_bitsILi8EEENSR_INS5_IJNSA_ILi8EEESG_EEENS5_IJSG_SB_EEEEEEEvNS4_8identityENS4_13SM90_TMA_LOADES19_vS1A_EENS_8epilogue10collective18CollectiveEpilogueINS1D_23Sm100TmaWarpSpecializedILi2ELi2ELi64ELb0ELb0EEEJSH_NS5_IJNSR_ISF_SB_EENSR_ISG_SB_EEEEEaSI_aSI_NS1D_6fusion15FusionCallbacksIS1H_NS1L_17LinearCombinationIaiaiLNS_15FloatRoundStyleE2EEESH_S1K_JEEENS4_5SM1004TMEM4LOAD26SM100_TMEM_LOAD_32dp32b64xES1B_S19_NS4_39AutoVectorizingCopyWithAssumedAlignmentILi128EEENS4_14SM90_TMA_STOREES19_S1W_S1W_EEEvvEEEEvNT_6ParamsE)
        .other          _ZN7cutlass13device_kernelINS_4gemm6kernel13GemmUniversalIN4cute5tupleIJiiiiEEENS1_10collective13CollectiveMmaINS1_35MainloopSm100TmaUmmaWarpSpecializedILi3ELi2ELi4ENS5_IJNS4_1CILi1EEENSA_ILi2EEESB_EEEEENS5_IJNSA_ILi128EEESF_NSA_ILi64EEEEEEaNS5_IJlSB_lEEEaSI_NS4_8TiledMMAINS4_8MMA_AtomIJNS4_15SM100_MMA_S8_SSIaaiLi128ELi128ELNS4_4UMMA5MajorE0ELSN_0ELNSM_8SaturateE0EEEEEENS4_6LayoutINS5_IJSB_SB_SB_EEENS5_IJNSA_ILi0EEEST_ST_EEEEENS5_IJNS4_10UnderscoreESW_SW_EEEEENS4_23SM90_TMA_LOAD_MULTICASTENS4_14ComposedLayoutINS4_7SwizzleILi2ELi4ELi3EEENS4_18smem_ptr_flag_bitsILi8EEENSR_INS5_IJNSA_ILi8EEESG_EEENS5_IJSG_SB_EEEEEEEvNS4_8identityENS4_13SM90_TMA_LOADES19_vS1A_EENS_8epilogue10collective18CollectiveEpilogueINS1D_23Sm100TmaWarpSpecializedILi2ELi2ELi64ELb0ELb0EEEJSH_NS5_IJNSR_ISF_SB_EENSR_ISG_SB_EEEEEaSI_aSI_NS1D_6fusion15FusionCallbacksIS1H_NS1L_17LinearCombinationIaiaiLNS_15FloatRoundStyleE2EEESH_S1K_JEEENS4_5SM1004TMEM4LOAD26SM100_TMEM_LOAD_32dp32b64xES1B_S19_NS4_39AutoVectorizingCopyWithAssumedAlignmentILi128EEENS4_14SM90_TMA_STOREES19_S1W_S1W_EEEvvEEEEvNT_6ParamsE,@"STO_CUDA_ENTRY STV_DEFAULT"
_ZN7cutlass13device_kernelINS_4gemm6kernel13GemmUniversalIN4cute5tupleIJiiiiEEENS1_10collective13CollectiveMmaINS1_35MainloopSm100TmaUmmaWarpSpecializedILi3ELi2ELi4ENS5_IJNS4_1CILi1EEENSA_ILi2EEESB_EEEEENS5_IJNSA_ILi128EEESF_NSA_ILi64EEEEEEaNS5_IJlSB_lEEEaSI_NS4_8TiledMMAINS4_8MMA_AtomIJNS4_15SM100_MMA_S8_SSIaaiLi128ELi128ELNS4_4UMMA5MajorE0ELSN_0ELNSM_8SaturateE0EEEEEENS4_6LayoutINS5_IJSB_SB_SB_EEENS5_IJNSA_ILi0EEEST_ST_EEEEENS5_IJNS4_10UnderscoreESW_SW_EEEEENS4_23SM90_TMA_LOAD_MULTICASTENS4_14ComposedLayoutINS4_7SwizzleILi2ELi4ELi3EEENS4_18smem_ptr_flag_bitsILi8EEENSR_INS5_IJNSA_ILi8EEESG_EEENS5_IJSG_SB_EEEEEEEvNS4_8identityENS4_13SM90_TMA_LOADES19_vS1A_EENS_8epilogue10collective18CollectiveEpilogueINS1D_23Sm100TmaWarpSpecializedILi2ELi2ELi64ELb0ELb0EEEJSH_NS5_IJNSR_ISF_SB_EENSR_ISG_SB_EEEEEaSI_aSI_NS1D_6fusion15FusionCallbacksIS1H_NS1L_17LinearCombinationIaiaiLNS_15FloatRoundStyleE2EEESH_S1K_JEEENS4_5SM1004TMEM4LOAD26SM100_TMEM_LOAD_32dp32b64xES1B_S19_NS4_39AutoVectorizingCopyWithAssumedAlignmentILi128EEENS4_14SM90_TMA_STOREES19_S1W_S1W_EEEvvEEEEvNT_6ParamsE:
[----:B------:R-:W1:Y:S01]  /*0000*/  LDC R1, c[0x0][0x37c] ;  /* 0x0000df00ff017b82 */ /* 0x000e620000000800 */
[----:B------:R-:W2:Y:S01]  /*0010*/  S2R R158, SR_TID.X ;  /* 0x00000000009e7919 */ /* 0x000ea20000002100 */
[----:B------:R-:W3:Y:S01]  /*0020*/  LDCU.64 UR8, c[0x0][0x890] ;  /* 0x00011200ff0877ac */ /* 0x000ee20008000a00 */
[----:B------:R-:W-:Y:S02]  /*0030*/  PRMT R145, RZ, 0x7610, R145 ;  /* 0x00007610ff917816 */ /* 0x000fe40000000091 */
[----:B------:R-:W-:Y:S01]  /*0040*/  ELECT P3, URZ, PT ;  /* 0x0000000000ff782f */ /* 0x000fe20003860000 */
[----:B---3--:R-:W-:-:S04]  /*0050*/  UISETP.NE.U32.AND UP0, UPT, UR8, URZ, UPT ;  /* 0x000000ff0800728c */ /* 0x008fc8000bf05070 */
[----:B------:R-:W-:Y:S01]  /*0060*/  UISETP.NE.AND.EX UP0, UPT, UR9, URZ, UPT, UP0 ;  /* 0x000000ff0900728c */ /* 0x000fe2000bf05300 */
[----:B--2---:R-:W-:-:S05]  /*0070*/  SHF.R.U32.HI R146, RZ, 0x5, R158 ;  /* 0x00000005ff927819 */ /* 0x004fca000001169e */
[----:B------:R-:W2:Y:S02]  /*0080*/  SHFL.IDX PT, R0, R146, RZ, 0x1f ;  /* 0x00001fff92007589 */ /* 0x000ea400000e0000 */
[----:B--2---:R-:W-:Y:S01]  /*0090*/  R2UR UR17, R0 ;  /* 0x00000000001172ca */ /* 0x004fe200000e0000 */
[----:B-1----:R-:W-:-:S14]  /*00a0*/  BRA.U UP0, `(.L_x_0) ;  /* 0x0000000100307547 */ /* 0x002fdc000b800000 */
[----:B------:R-:W1:Y:S02]  /*00b0*/  LDCU.64 UR4, c[0x0][0x888] ;  /* 0x00011100ff0477ac */ /* 0x000e640008000a00 */
[----:B-1----:R-:W-:-:S04]  /*00c0*/  UISETP.NE.U32.AND UP0, UPT, UR4, URZ, UPT ;  /* 0x000000ff0400728c */ /* 0x002fc8000bf05070 */
[----:B------:R-:W-:-:S09]  /*00d0*/  UISETP.NE.AND.EX UP0, UPT, UR5, URZ, UPT, UP0 ;  /* 0x000000ff0500728c */ /* 0x000fd2000bf05300 */
[----:B------:R-:W-:Y:S05]  /*00e0*/  BRA.U !UP0, `(.L_x_1) ;  /* 0x0000000108147547 */ /* 0x000fea000b800000 */
[----:B------:R-:W1:Y:S01]  /*00f0*/  LDC.64 R72, c[0x0][0x888] ;  /* 0x00022200ff487b82 */ /* 0x000e620000000a00 */
[----:B------:R-:W1:Y:S02]  /*0100*/  LDCU.64 UR4, c[0x0][0x358] ;  /* 0x00006b00ff0477ac */ /* 0x000e640008000a00 */
[----:B-1----:R1:W5:Y:S01]  /*0110*/  LDG.E R72, desc[UR4][R72.64] ;  /* 0x0000000448487981 */ /* 0x002362000c1e1900 */
[----:B------:R-:W-:Y:S01]  /*0120*/  HFMA2 R145, -RZ, RZ, 0, 5.9604644775390625e-08 ;  /* 0x00000001ff917431 */ /* 0x000fe200000001ff */
[----:B------:R-:W-:Y:S05]  /*0130*/  BRA `(.L_x_0) ;  /* 0x00000000000c7947 */ /* 0x000fea0003800000 */
.L_x_1:
[----:B------:R-:W1:Y:S01]  /*0140*/  LDCU UR4, c[0x0][0x880] ;  /* 0x00011000ff0477ac */ /* 0x000e620008000800 */
[----:B------:R-:W-:Y:S01]  /*0150*/  HFMA2 R145, -RZ, RZ, 0, 5.9604644775390625e-08 ;  /* 0x00000001ff917431 */ /* 0x000fe200000001ff */
[----:B-1----:R-:W-:-:S07]  /*0160*/  MOV R72, UR4 ;  /* 0x0000000400487c02 */ /* 0x002fce0008000f00 */
.L_x_0:
[----:B------:R-:W2:Y:S02]  /*0170*/  LDCU.64 UR4, c[0x0][0x8b0] ;  /* 0x00011600ff0477ac */ /* 0x000ea40008000a00 */
[----:B--2---:R-:W-:-:S04]  /*0180*/  UISETP.NE.U32.AND UP0, UPT, UR4, URZ, UPT ;  /* 0x000000ff0400728c */ /* 0x004fc8000bf05070 */
[----:B------:R-:W-:-:S09]  /*0190*/  UISETP.NE.AND.EX UP0, UPT, UR5, URZ, UPT, UP0 ;  /* 0x000000ff0500728c */ /* 0x000fd2000bf05300 */
[----:B------:R-:W-:Y:S05]  /*01a0*/  BRA.U UP0, `(.L_x_2) ;  /* 0x0000000100287547 */ /* 0x000fea000b800000 */
[----:B------:R-:W2:Y:S02]  /*01b0*/  LDCU.64 UR4, c[0x0][0x8a8] ;  /* 0x00011500ff0477ac */ /* 0x000ea40008000a00 */
[----:B--2---:R-:W-:-:S04]  /*01c0*/  UISETP.NE.U32.AND UP0, UPT, UR4, URZ, UPT ;  /* 0x000000ff0400728c */ /* 0x004fc8000bf05070 */
[----:B------:R-:W-:-:S09]  /*01d0*/  UISETP.NE.AND.EX UP0, UPT, UR5, URZ, UPT, UP0 ;  /* 0x000000ff0500728c */ /* 0x000fd2000bf05300 */
[----:B------:R-:W-:Y:S05]  /*01e0*/  BRA.U !UP0, `(.L_x_3) ;  /* 0x0000000108107547 */ /* 0x000fea000b800000 */
[----:B------:R-:W2:Y:S01]  /*01f0*/  LDC.64 R70, c[0x0][0x8a8] ;  /* 0x00022a00ff467b82 */ /* 0x000ea20000000a00 */
[----:B------:R-:W2:Y:S02]  /*0200*/  LDCU.64 UR4, c[0x0][0x358] ;  /* 0x00006b00ff0477ac */ /* 0x000ea40008000a00 */
[----:B--2---:R2:W5:Y:S01]  /*0210*/  LDG.E R70, desc[UR4][R70.64] ;  /* 0x0000000446467981 */ /* 0x004562000c1e1900 */
[----:B------:R-:W-:Y:S05]  /*0220*/  BRA `(.L_x_2) ;  /* 0x0000000000087947 */ /* 0x000fea0003800000 */
.L_x_3:
[----:B------:R-:W2:Y:S02]  /*0230*/  LDCU UR4, c[0x0][0x8a0] ;  /* 0x00011400ff0477ac */ /* 0x000ea40008000800 */
[----:B--2---:R-:W-:Y:S02]  /*0240*/  MOV R70, UR4 ;  /* 0x0000000400467c02 */ /* 0x004fe40008000f00 */
.L_x_2:
[----:B------:R-:W-:Y:S01]  /*0250*/  IMAD.U32 R0, RZ, RZ, UR17 ;  /* 0x00000011ff007e24 */ /* 0x000fe2000f8e00ff */
[----:B------:R-:W-:Y:S04]  /*0260*/  BSSY.RECONVERGENT B0, `(.L_x_4) ;  /* 0x000000c000007945 */ /* 0x000fe80003800200 */
[C---:B------:R-:W-:Y:S02]  /*0270*/  ISETP.NE.OR P1, PT, R0.reuse, 0x1, !P3 ;  /* 0x000000010000780c */ /* 0x040fe40005f25670 */
[----:B------:R-:W-:-:S11]  /*0280*/  ISETP.NE.OR P0, PT, R0, 0x3, !P3 ;  /* 0x000000030000780c */ /* 0x000fd60005f05670 */
[----:B------:R-:W-:Y:S05]  /*0290*/  @P1 BRA `(.L_x_5) ;  /* 0x0000000000201947 */ /* 0x000fea0003800000 */
[----:B------:R-:W3:Y:S02]  /*02a0*/  LDCU.64 UR4, c[0x0][0x348] ;  /* 0x00006900ff0477ac */ /* 0x000ee40008000a00 */
[----:B---3--:R-:W-:Y:S02]  /*02b0*/  UIADD3 UR6, UP1, UPT, UR4, 0x80, URZ ;  /* 0x0000008004067890 */ /* 0x008fe4000ff3e0ff */
[----:B------:R-:W-:Y:S02]  /*02c0*/  UIADD3 UR4, UP0, UPT, UR4, 0x180, URZ ;  /* 0x0000018004047890 */ /* 0x000fe4000ff1e0ff */
[----:B------:R-:W-:Y:S02]  /*02d0*/  UIADD3.X UR7, UPT, UPT, URZ, UR5, URZ, UP1, !UPT ;  /* 0x00000005ff077290 */ /* 0x000fe40008ffe4ff */
[----:B------:R-:W-:-:S07]  /*02e0*/  UIADD3.X UR5, UPT, UPT, URZ, UR5, URZ, UP0, !UPT ;  /* 0x00000005ff057290 */ /* 0x000fce00087fe4ff */
[----:B------:R3:W-:Y:S02]  /*02f0*/  UTMACCTL.PF [UR6] ;  /* 0x00000000060079b9 */ /* 0x0007e40008040000 */
[----:B------:R3:W-:Y:S02]  /*0300*/  UTMACCTL.PF [UR4] ;  /* 0x00000000040079b9 */ /* 0x0007e40008040000 */
[----:B---3--:R-:W-:Y:S01]  /*0310*/  NOP ;  /* 0x0000000000007918 */ /* 0x008fe20000000000 */
.L_x_5:
[----:B------:R-:W-:Y:S05]  /*0320*/  BSYNC.RECONVERGENT B0 ;  /* 0x0000000000007941 */ /* 0x000fea0003800200 */
.L_x_4:
[----:B------:R-:W-:Y:S04]  /*0330*/  BSSY.RECONVERGENT B0, `(.L_x_6) ;  /* 0x000000a000007945 */ /* 0x000fe80003800200 */
        /* <DEDUP_REMOVED lines=9> */
.L_x_7:
[----:B------:R-:W-:Y:S05]  /*03d0*/  BSYNC.RECONVERGENT B0 ;  /* 0x0000000000007941 */ /* 0x000fea0003800200 */
.L_x_6:
[----:B------:R-:W3:Y:S01]  /*03e0*/  LDCU.64 UR4, c[0x0][0x888] ;  /* 0x00011100ff0477ac */ /* 0x000ee20008000a00 */
[----:B------:R-:W-:Y:S02]  /*03f0*/  UISETP.EQ.U32.AND UP1, UPT, UR8, URZ, UPT ;  /* 0x000000ff0800728c */ /* 0x000fe4000bf22070 */
[----:B------:R-:W-:Y:S02]  /*0400*/  UPLOP3.LUT UP3, UPT, UPT, UPT, UPT, 0x80, 0x8 ;  /* 0x000000000008789c */ /* 0x000fe40003f6f070 */
[----:B---3--:R-:W-:-:S04]  /*0410*/  UISETP.NE.U32.AND UP0, UPT, UR4, URZ, UPT ;  /* 0x000000ff0400728c */ /* 0x008fc8000bf05070 */
[----:B------:R-:W-:-:S04]  /*0420*/  UISETP.NE.AND.EX UP0, UPT, UR5, URZ, UPT, UP0 ;  /* 0x000000ff0500728c */ /* 0x000fc8000bf05300 */
[----:B------:R-:W-:-:S04]  /*0430*/  UISETP.EQ.OR.EX UP2, UPT, UR9, URZ, !UP0, UP1 ;  /* 0x000000ff0900728c */ /* 0x000fc8000c742710 */
[----:B------:R-:W-:-:S06]  /*0440*/  UP2UR UR4, UPR, URZ, 0x4 ;  /* 0x00000004ff047883 */ /* 0x000fcc0008000000 */
[----:B------:R-:W-:Y:S01]  /*0450*/  MOV R148, UR4 ;  /* 0x0000000400947c02 */ /* 0x000fe20008000f00 */
[----:B------:R-:W-:Y:S06]  /*0460*/  BRA.U !UP2, `(.L_x_8) ;  /* 0x000000010a207547 */ /* 0x000fec000b800000 */
[----:B-----5:R-:W-:Y:S01]  /*0470*/  R2UR UR5, R72 ;  /* 0x00000000480572ca */ /* 0x020fe200000e0000 */
[----:B------:R-:W-:Y:S02]  /*0480*/  UISETP.NE.U32.AND UP1, UPT, UR8, URZ, UPT ;  /* 0x000000ff0800728c */ /* 0x000fe4000bf25070 */
[----:B------:R-:W-:Y:S02]  /*0490*/  USEL UR4, URZ, 0xffffffff, UP0 ;  /* 0xffffffffff047887 */ /* 0x000fe40008000000 */
[----:B------:R-:W-:-:S08]  /*04a0*/  UISETP.NE.AND.EX UP1, UPT, UR9, URZ, UPT, UP1 ;  /* 0x000000ff0900728c */ /* 0x000fd0000bf25310 */
[----:B------:R-:W-:-:S04]  /*04b0*/  UISETP.NE.AND UP0, UPT, UR5, URZ, UPT ;  /* 0x000000ff0500728c */ /* 0x000fc8000bf05270 */
[----:B------:R-:W-:-:S04]  /*04c0*/  @!UP1 USEL UR4, URZ, 0xffffffff, UP0 ;  /* 0xffffffffff049887 */ /* 0x000fc80008000000 */
[----:B------:R-:W-:-:S04]  /*04d0*/  ULOP3.LUT UR4, UR4, 0x1, URZ, 0xc0, !UPT ;  /* 0x0000000104047892 */ /* 0x000fc8000f8ec0ff */
[----:B------:R-:W-:-:S11]  /*04e0*/  UISETP.NE.U32.AND UP3, UPT, UR4, 0x1, UPT ;  /* 0x000000010400788c */ /* 0x000fd6000bf65070 */
.L_x_8:
[----:B------:R-:W3:Y:S01]  /*04f0*/  SHFL.IDX PT, R2, R146, RZ, 0x1f ;  /* 0x00001fff92027589 */ /* 0x000ee200000e0000 */
[----:B------:R-:W-:-:S04]  /*0500*/  UISETP.NE.AND UP0, UPT, UR17, 0x2, UPT ;  /* 0x000000021100788c */ /* 0x000fc8000bf05270 */
[----:B------:R-:W-:Y:S01]  /*0510*/  USEL UR37, URZ, 0x1, UP0 ;  /* 0x00000001ff257887 */ /* 0x000fe20008000000 */
[----:B---3--:R-:W-:-:S13]  /*0520*/  ISETP.NE.AND P0, PT, R2, RZ, PT ;  /* 0x000000ff0200720c */ /* 0x008fda0003f05270 */
[----:B------:R-:W-:Y:S05]  /*0530*/  @P0 BRA `(.L_x_9) ;  /* 0x0000000000500947 */ /* 0x000fea0003800000 */
[----:B------:R-:W3:Y:S01]  /*0540*/  S2UR UR4, SR_CgaCtaId ;  /* 0x00000000000479c3 */ /* 0x000ee20000008800 */
[----:B------:R-:W-:Y:S01]  /*0550*/  UMOV UR5, 0x400 ;  /* 0x0000040000057882 */ /* 0x000fe20000000000 */
[----:B------:R-:W-:Y:S01]  /*0560*/  UMOV UR8, 0x1 ;  /* 0x0000000100087882 */ /* 0x000fe20000000000 */
[----:B------:R-:W-:Y:S01]  /*0570*/  UMOV UR6, 0x2 ;  /* 0x0000000200067882 */ /* 0x000fe20000000000 */
[----:B------:R-:W-:-:S04]  /*0580*/  UIADD3 UR8, UPT, UPT, -UR8, 0x100000, URZ ;  /* 0x0010000008087890 */ /* 0x000fc8000fffe1ff */
[----:B------:R-:W-:Y:S02]  /*0590*/  USHF.L.U32 UR9, UR8, 0xb, URZ ;  /* 0x0000000b08097899 */ /* 0x000fe400080006ff */
[----:B------:R-:W-:Y:S02]  /*05a0*/  USHF.L.U32 UR8, UR8, 0x1, URZ ;  /* 0x0000000108087899 */ /* 0x000fe400080006ff */
[----:B------:R-:W-:-:S04]  /*05b0*/  UIADD3 UR6, UPT, UPT, -UR6, 0x100000, URZ ;  /* 0x0010000006067890 */ /* 0x000fc8000fffe1ff */
[----:B------:R-:W-:Y:S02]  /*05c0*/  USHF.L.U32 UR7, UR6, 0xb, URZ ;  /* 0x0000000b06077899 */ /* 0x000fe400080006ff */
[----:B------:R-:W-:Y:S01]  /*05d0*/  USHF.L.U32 UR6, UR6, 0x1, URZ ;  /* 0x0000000106067899 */ /* 0x000fe200080006ff */
[----:B------:R-:W-:Y:S01]  /*05e0*/  ELECT P0, URZ, PT ;  /* 0x0000000000ff782f */ /* 0x000fe20003800000 */
[----:B---3--:R-:W-:Y:S01]  /*05f0*/  ULEA UR4, UR4, UR5, 0x18 ;  /* 0x0000000504047291 */ /* 0x008fe2000f8ec0ff */
[----:B------:R-:W3:Y:S11]  /*0600*/  FENCE.VIEW.ASYNC.S ;  /* 0x00000000000073c6 */ /* 0x000ef60000000000 */
[----:B---3--:R3:W4:Y:S01]  /*0610*/  SYNCS.EXCH.64 URZ, [UR4], UR8 ;  /* 0x0000000804ff75b2 */ /* 0x0087220008000100 */
[----:B------:R3:W1:Y:S01]  /*0620*/  SYNCS.EXCH.64 URZ, [UR4+0x18], UR6 ;  /* 0x0000180604ff75b2 */ /* 0x0006620008000100 */
[----:B------:R3:W1:Y:S01]  /*0630*/  SYNCS.EXCH.64 URZ, [UR4+0x8], UR8 ;  /* 0x0000080804ff75b2 */ /* 0x0006620008000100 */
[----:B------:R3:W1:Y:S01]  /*0640*/  SYNCS.EXCH.64 URZ, [UR4+0x20], UR6 ;  /* 0x0000200604ff75b2 */ /* 0x0006620008000100 */
[----:B------:R3:W1:Y:S01]  /*0650*/  SYNCS.EXCH.64 URZ, [UR4+0x10], UR8 ;  /* 0x0000100804ff75b2 */ /* 0x0006620008000100 */
[----:B------:R3:W1:Y:S01]  /*0660*/  SYNCS.EXCH.64 URZ, [UR4+0x28], UR6 ;  /* 0x0000280604ff75b2 */ /* 0x0006620008000100 */
[----:B------:R-:W-:Y:S01]  /*0670*/  NOP ;  /* 0x0000000000007918 */ /* 0x000fe20000000000 */
.L_x_9:
[----:B------:R-:W2:Y:S01]  /*0680*/  SHFL.IDX PT, R2, R146, RZ, 0x1f ;  /* 0x00001fff92027589 */ /* 0x000ea200000e0000 */
[----:B------:R-:W-:Y:S01]  /*0690*/  NOP ;  /* 0x0000000000007918 */ /* 0x000fe20000000000 */
[----:B--2---:R-:W-:-:S13]  /*06a0*/  ISETP.NE.AND P0, PT, R2, 0x1, PT ;  /* 0x000000010200780c */ /* 0x004fda0003f05270 */
[----:B------:R-:W-:Y:S05]  /*06b0*/  @P0 BRA `(.L_x_10) ;  /* 0x0000000000480947 */ /* 0x000fea0003800000 */
[----:B---3--:R-:W2:Y:S01]  /*06c0*/  S2UR UR4, SR_CgaCtaId ;  /* 0x00000000000479c3 */ /* 0x008ea20000008800 */
        /* <DEDUP_REMOVED lines=10> */
[----:B--2---:R-:W-:Y:S01]  /*0770*/  ULEA UR4, UR4, UR5, 0x18 ;  /* 0x0000000504047291 */ /* 0x004fe2000f8ec0ff */
[----:B------:R-:W2:Y:S11]  /*0780*/  FENCE.VIEW.ASYNC.S ;  /* 0x00000000000073c6 */ /* 0x000eb60000000000 */
[----:B--2---:R2:W3:Y:S01]  /*0790*/  SYNCS.EXCH.64 URZ, [UR4+0x30], UR8 ;  /* 0x0000300804ff75b2 */ /* 0x0044e20008000100 */
[----:B------:R2:W1:Y:S01]  /*07a0*/  SYNCS.EXCH.64 URZ, [UR4+0x40], UR6 ;  /* 0x0000400604ff75b2 */ /* 0x0004620008000100 */
[----:B------:R2:W1:Y:S01]  /*07b0*/  SYNCS.EXCH.64 URZ, [UR4+0x38], UR8 ;  /* 0x0000380804ff75b2 */ /* 0x0004620008000100 */
[----:B------:R2:W1:Y:S01]  /*07c0*/  SYNCS.EXCH.64 URZ, [UR4+0x48], UR6 ;  /* 0x0000480604ff75b2 */ /* 0x0004620008000100 */
[----:B------:R-:W-:Y:S01]  /*07d0*/  NOP ;  /* 0x0000000000007918 */ /* 0x000fe20000000000 */
.L_x_10:
[----:B------:R-:W4:Y:S01]  /*07e0*/  SHFL.IDX PT, R2, R146, RZ, 0x1f ;  /* 0x00001fff92027589 */ /* 0x000f2200000e0000 */
[----:B------:R-:W-:Y:S01]  /*07f0*/  NOP ;  /* 0x0000000000007918 */ /* 0x000fe20000000000 */
[----:B----4-:R-:W-:-:S13]  /*0800*/  ISETP.NE.AND P0, PT, R2, 0x3, PT ;  /* 0x000000030200780c */ /* 0x010fda0003f05270 */
[----:B------:R-:W-:Y:S05]  /*0810*/  @P0 BRA `(.L_x_11) ;  /* 0x0000000000300947 */ /* 0x000fea0003800000 */
[----:B--23--:R-:W2:Y:S01]  /*0820*/  S2UR UR6, SR_CgaCtaId ;  /* 0x00000000000679c3 */ /* 0x00cea20000008800 */
[----:B------:R-:W-:Y:S01]  /*0830*/  UMOV UR4, 0x400 ;  /* 0x0000040000047882 */ /* 0x000fe20000000000 */
[----:B------:R-:W-:Y:S01]  /*0840*/  UMOV UR5, 0x20 ;  /* 0x0000002000057882 */ /* 0x000fe20000000000 */
[----:B------:R-:W-:Y:S01]  /*0850*/  ELECT P0, URZ, PT ;  /* 0x0000000000ff782f */ /* 0x000fe20003800000 */
[----:B--2---:R-:W-:Y:S02]  /*0860*/  ULEA UR6, UR6, UR4, 0x18 ;  /* 0x0000000406067291 */ /* 0x004fe4000f8ec0ff */
[----:B------:R-:W-:-:S04]  /*0870*/  UIADD3 UR4, UPT, UPT, -UR5, 0x100000, URZ ;  /* 0x0010000005047890 */ /* 0x000fc8000fffe1ff */
[----:B------:R-:W-:Y:S02]  /*0880*/  USHF.L.U32 UR5, UR4, 0xb, URZ ;  /* 0x0000000b04057899 */ /* 0x000fe400080006ff */
[----:B------:R-:W-:Y:S01]  /*0890*/  USHF.L.U32 UR4, UR4, 0x1, URZ ;  /* 0x0000000104047899 */ /* 0x000fe200080006ff */
[----:B------:R-:W2:Y:S11]  /*08a0*/  FENCE.VIEW.ASYNC.S ;  /* 0x00000000000073c6 */ /* 0x000eb60000000000 */
[----:B--2---:R4:W2:Y:S01]  /*08b0*/  SYNCS.EXCH.64 URZ, [UR6+0x50], UR4 ;  /* 0x0000500406ff75b2 */ /* 0x0048a20008000100 */
[----:B------:R4:W3:Y:S02]  /*08c0*/  SYNCS.EXCH.64 URZ, [UR6+0x58], UR4 ;  /* 0x0000580406ff75b2 */ /* 0x0008e40008000100 */
[----:B----4-:R-:W-:Y:S01]  /*08d0*/  NOP ;  /* 0x0000000000007918 */ /* 0x010fe20000000000 */
.L_x_11:
[----:B------:R-:W4:Y:S01]  /*08e0*/  SHFL.IDX PT, R2, R146, RZ, 0x1f ;  /* 0x00001fff92027589 */ /* 0x000f2200000e0000 */
[----:B------:R-:W-:Y:S01]  /*08f0*/  NOP ;  /* 0x0000000000007918 */ /* 0x000fe20000000000 */
[----:B----4-:R-:W-:-:S13]  /*0900*/  ISETP.NE.AND P0, PT, R2, 0x4, PT ;  /* 0x000000040200780c */ /* 0x010fda0003f05270 */
[----:B------:R-:W-:Y:S05]  /*0910*/  @P0 BRA `(.L_x_12) ;  /* 0x00000000004c0947 */ /* 0x000fea0003800000 */
[----:B--23--:R-:W2:Y:S01]  /*0920*/  S2UR UR6, SR_CgaCtaId ;  /* 0x00000000000679c3 */ /* 0x00cea20000008800 */
[----:B------:R-:W-:Y:S01]  /*0930*/  UMOV UR4, 0x1e0 ;  /* 0x000001e000047882 */ /* 0x000fe20000000000 */
[----:B------:R-:W-:Y:S01]  /*0940*/  UMOV UR5, 0x400 ;  /* 0x0000040000057882 */ /* 0x000fe20000000000 */
[----:B------:R-:W-:Y:S01]  /*0950*/  USEL UR4, UR4, 0x1a0, UP3 ;  /* 0x000001a004047887 */ /* 0x000fe20009800000 */
[----:B------:R-:W-:Y:S01]  /*0960*/  UMOV UR8, 0x1 ;  /* 0x0000000100087882 */ /* 0x000fe20000000000 */
[----:B------:R-:W-:Y:S01]  /*0970*/  ELECT P0, URZ, PT ;  /* 0x0000000000ff782f */ /* 0x000fe20003800000 */
[----:B------:R-:W-:-:S04]  /*0980*/  UIADD3 UR8, UPT, UPT, -UR8, 0x100000, URZ ;  /* 0x0010000008087890 */ /* 0x000fc8000fffe1ff */
[----:B------:R-:W-:Y:S02]  /*0990*/  USHF.L.U32 UR9, UR8, 0xb, URZ ;  /* 0x0000000b08097899 */ /* 0x000fe400080006ff */
[----:B------:R-:W-:Y:S02]  /*09a0*/  USHF.L.U32 UR8, UR8, 0x1, URZ ;  /* 0x0000000108087899 */ /* 0x000fe400080006ff */
[----:B--2---:R-:W-:Y:S02]  /*09b0*/  ULEA UR6, UR6, UR5, 0x18 ;  /* 0x0000000506067291 */ /* 0x004fe4000f8ec0ff */
[----:B------:R-:W-:-:S04]  /*09c0*/  UIADD3 UR4, UPT, UPT, -UR4, 0x100000, URZ ;  /* 0x0010000004047890 */ /* 0x000fc8000fffe1ff */
[----:B------:R-:W-:Y:S02]  /*09d0*/  USHF.L.U32 UR5, UR4, 0xb, URZ ;  /* 0x0000000b04057899 */ /* 0x000fe400080006ff */
[----:B------:R-:W-:Y:S01]  /*09e0*/  USHF.L.U32 UR4, UR4, 0x1, URZ ;  /* 0x0000000104047899 */ /* 0x000fe200080006ff */
[----:B------:R-:W2:Y:S03]  /*09f0*/  FENCE.VIEW.ASYNC.S ;  /* 0x00000000000073c6 */ /* 0x000ea60000000000 */
[----:B--2---:R4:W2:Y:S08]  /*0a00*/  SYNCS.EXCH.64 URZ, [UR6+0x60], UR8 ;  /* 0x0000600806ff75b2 */ /* 0x0048b00008000100 */
[----:B------:R4:W3:Y:S01]  /*0a10*/  SYNCS.EXCH.64 URZ, [UR6+0x70], UR4 ;  /* 0x0000700406ff75b2 */ /* 0x0008e20008000100 */
[----:B------:R4:W1:Y:S01]  /*0a20*/  SYNCS.EXCH.64 URZ, [UR6+0x68], UR8 ;  /* 0x0000680806ff75b2 */ /* 0x0008620008000100 */
[----:B------:R4:W1:Y:S02]  /*0a30*/  SYNCS.EXCH.64 URZ, [UR6+0x78], UR4 ;  /* 0x0000780406ff75b2 */ /* 0x0008640008000100 */
[----:B----4-:R-:W-:Y:S01]  /*0a40*/  NOP ;  /* 0x0000000000007918 */ /* 0x010fe20000000000 */
.L_x_12:
[----:B------:R-:W4:Y:S01]  /*0a50*/  SHFL.IDX PT, R2, R146, RZ, 0x1f ;  /* 0x00001fff92027589 */ /* 0x000f2200000e0000 */
[----:B------:R-:W-:Y:S01]  /*0a60*/  NOP ;  /* 0x0000000000007918 */ /* 0x000fe20000000000 */
[----:B----4-:R-:W-:-:S13]  /*0a70*/  ISETP.NE.AND P0, PT, R2, 0x5, PT ;  /* 0x000000050200780c */ /* 0x010fda0003f05270 */
[----:B------:R-:W-:Y:S05]  /*0a80*/  @P0 BRA `(.L_x_13) ;  /* 0x0000000000580947 */ /* 0x000fea0003800000 */
[----:B--23--:R-:W2:Y:S01]  /*0a90*/  S2UR UR4, SR_CgaCtaId ;  /* 0x00000000000479c3 */ /* 0x00cea20000008800 */
        /* <DEDUP_REMOVED lines=12> */
[----:B--2---:R4:W2:Y:S01]  /*0b60*/  SYNCS.EXCH.64 URZ, [UR4+0x80], UR8 ;  /* 0x0000800804ff75b2 */ /* 0x0048a20008000100 */
[----:B------:R4:W3:Y:S01]  /*0b70*/  SYNCS.EXCH.64 URZ, [UR4+0xa0], UR6 ;  /* 0x0000a00604ff75b2 */ /* 0x0008e20008000100 */
[----:B------:R4:W1:Y:S01]  /*0b80*/  SYNCS.EXCH.64 URZ, [UR4+0x88], UR8 ;  /* 0x0000880804ff75b2 */ /* 0x0008620008000100 */
[----:B------:R4:W1:Y:S01]  /*0b90*/  SYNCS.EXCH.64 URZ, [UR4+0xa8], UR6 ;  /* 0x0000a80604ff75b2 */ /* 0x0008620008000100 */
[----:B------:R4:W1:Y:S01]  /*0ba0*/  SYNCS.EXCH.64 URZ, [UR4+0x90], UR8 ;  /* 0x0000900804ff75b2 */ /* 0x0008620008000100 */
[----:B------:R4:W1:Y:S01]  /*0bb0*/  SYNCS.EXCH.64 URZ, [UR4+0xb0], UR6 ;  /* 0x0000b00604ff75b2 */ /* 0x0008620008000100 */
[----:B------:R4:W1:Y:S01]  /*0bc0*/  SYNCS.EXCH.64 URZ, [UR4+0x98], UR8 ;  /* 0x0000980804ff75b2 */ /* 0x0008620008000100 */
[----:B------:R4:W1:Y:S02]  /*0bd0*/  SYNCS.EXCH.64 URZ, [UR4+0xb8], UR6 ;  /* 0x0000b80604ff75b2 */ /* 0x0008640008000100 */
[----:B----4-:R-:W-:Y:S01]  /*0be0*/  NOP ;  /* 0x0000000000007918 */ /* 0x010fe20000000000 */
.L_x_13:
[----:B------:R-:W4:Y:S01]  /*0bf0*/  SHFL.IDX PT, R2, R146, RZ, 0x1f ;  /* 0x00001fff92027589 */ /* 0x000f2200000e0000 */
[----:B------:R-:W1:Y:S01]  /*0c00*/  S2UR UR45, SR_CgaCtaId ;  /* 0x00000000002d79c3 */ /* 0x000e620000008800 */
[----:B------:R-:W-:Y:S01]  /*0c10*/  NOP ;  /* 0x0000000000007918 */ /* 0x000fe20000000000 */
[----:B----4-:R-:W-:-:S13]  /*0c20*/  ISETP.NE.AND P0, PT, R2, 0x3, PT ;  /* 0x000000030200780c */ /* 0x010fda0003f05270 */
[----:B-1----:R-:W-:Y:S05]  /*0c30*/  @P0 BRA `(.L_x_14) ;  /* 0x0000000000340947 */ /* 0x002fea0003800000 */
[----:B--23--:R-:W-:Y:S01]  /*0c40*/  UMOV UR4, 0x400 ;  /* 0x0000040000047882 */ /* 0x00cfe20000000000 */
[----:B------:R-:W-:Y:S01]  /*0c50*/  UMOV UR6, 0x20 ;  /* 0x0000002000067882 */ /* 0x000fe20000000000 */
[----:B------:R-:W-:Y:S02]  /*0c60*/  ULEA UR4, UR45, UR4, 0x18 ;  /* 0x000000042d047291 */ /* 0x000fe4000f8ec0ff */
[----:B------:R-:W-:-:S04]  /*0c70*/  UIADD3 UR6, UPT, UPT, -UR6, 0x100000, URZ ;  /* 0x0010000006067890 */ /* 0x000fc8000fffe1ff */
[----:B------:R-:W-:Y:S02]  /*0c80*/  USHF.L.U32 UR7, UR6, 0xb, URZ ;  /* 0x0000000b06077899 */ /* 0x000fe400080006ff */
[----:B------:R-:W-:Y:S01]  /*0c90*/  USHF.L.U32 UR6, UR6, 0x1, URZ ;  /* 0x0000000106067899 */ /* 0x000fe200080006ff */
[----:B------:R-:W-:Y:S01]  /*0ca0*/  ELECT P0, URZ, PT ;  /* 0x0000000000ff782f */ /* 0x000fe20003800000 */
[----:B------:R-:W1:Y:S10]  /*0cb0*/  FENCE.VIEW.ASYNC.S ;  /* 0x00000000000073c6 */ /* 0x000e740000000000 */
[----:B-1----:R1:W4:Y:S01]  /*0cc0*/  SYNCS.EXCH.64 URZ, [UR4+0xc0], UR6 ;  /* 0x0000c00604ff75b2 */ /* 0x0023220008000100 */
[----:B------:R1:W2:Y:S01]  /*0cd0*/  SYNCS.EXCH.64 URZ, [UR4+0xd0], UR6 ;  /* 0x0000d00604ff75b2 */ /* 0x0002a20008000100 */
[----:B------:R1:W3:Y:S01]  /*0ce0*/  SYNCS.EXCH.64 URZ, [UR4+0xc8], UR6 ;  /* 0x0000c80604ff75b2 */ /* 0x0002e20008000100 */
[----:B------:R1:W1:Y:S01]  /*0cf0*/  SYNCS.EXCH.64 URZ, [UR4+0xd8], UR6 ;  /* 0x0000d80604ff75b2 */ /* 0x0002620008000100 */
[----:B------:R-:W-:Y:S01]  /*0d00*/  NOP ;  /* 0x0000000000007918 */ /* 0x000fe20000000000 */
.L_x_14:
[----:B-123--:R-:W1:Y:S01]  /*0d10*/  LDCU UR4, c[0x0][0x36c] ;  /* 0x00006d80ff0477ac */ /* 0x00ee620008000800 */
[----:B------:R-:W-:Y:S01]  /*0d20*/  ISETP.NE.OR P3, PT, R0, 0x2, !P3 ;  /* 0x000000020000780c */ /* 0x000fe20005f65670 */
[----:B------:R-:W-:Y:S01]  /*0d30*/  NOP ;  /* 0x0000000000007918 */ /* 0x000fe20000000000 */
[----:B------:R-:W-:Y:S01]  /*0d40*/  LOP3.LUT R0, R158, 0x1f, RZ, 0xc0, !PT ;  /* 0x0000001f9e007812 */ /* 0x000fe200078ec0ff */
[----:B------:R-:W-:Y:S02]  /*0d50*/  UISETP.NE.AND UP4, UPT, UR17, URZ, UPT ;  /* 0x000000ff1100728c */ /* 0x000fe4000bf85270 */
[----:B-1----:R-:W-:-:S09]  /*0d60*/  UISETP.EQ.U32.AND UP5, UPT, UR4, 0x1, UPT ;  /* 0x000000010400788c */ /* 0x002fd2000bfa2070 */
[----:B------:R-:W-:Y:S05]  /*0d70*/  BRA.U !UP5, `(.L_x_15) ;  /* 0x000000010d087547 */ /* 0x000fea000b800000 */
[----:B----4-:R-:W-:Y:S01]  /*0d80*/  UCGABAR_ARV ;  /* 0x00000000000079c7 */ /* 0x010fe20008000000 */
[----:B------:R-:W-:Y:S05]  /*0d90*/  BRA `(.L_x_16) ;  /* 0x0000000000047947 */ /* 0x000fea0003800000 */
.L_x_15:
[----:B----4-:R-:W-:Y:S01]  /*0da0*/  NOP ;  /* 0x0000000000007918 */ /* 0x010fe20000000000 */
.L_x_16:
[----:B------:R-:W1:Y:S01]  /*0db0*/  S2UR UR7, SR_CTAID.X ;  /* 0x00000000000779c3 */ /* 0x000e620000002500 */
[----:B------:R-:W-:-:S05]  /*0dc0*/  CS2R.32 R147, SR_CgaSize ;  /* 0x0000000000937805 */ /* 0x000fca0000008a00 */
[----:B------:R-:W-:-:S05]  /*0dd0*/  IMAD R147, R147, -0xa0, RZ ;  /* 0xffffff6093937824 */ /* 0x000fca00078e02ff */
[----:B------:R-:W-:-:S14]  /*0de0*/  R2UR UR5, R147 ;  /* 0x00000000930572ca */ /* 0x000fdc00000e0000 */
[----:B------:R-:W2:Y:S01]  /*0df0*/  LDCU UR5, c[0x0][UR5+0x2b0] ;  /* 0x00005600050577ac */ /* 0x000ea20008000800 */
[----:B------:R-:W-:-:S05]  /*0e00*/  CS2R.32 R147, SR_CgaSize ;  /* 0x0000000000937805 */ /* 0x000fca0000008a00 */
[----:B------:R-:W-:-:S05]  /*0e10*/  IMAD R147, R147, -0xa0, RZ ;  /* 0xffffff6093937824 */ /* 0x000fca00078e02ff */
[----:B------:R-:W-:-:S14]  /*0e20*/  R2UR UR4, R147 ;  /* 0x00000000930472ca */ /* 0x000fdc00000e0000 */
[----:B------:R-:W3:Y:S01]  /*0e30*/  LDCU UR4, c[0x0][UR4+0x2b4] ;  /* 0x00005680040477ac */ /* 0x000ee20008000800 */
[----:B------:R-:W4:Y:S01]  /*0e40*/  S2UR UR8, SR_CTAID.Y ;  /* 0x00000000000879c3 */ /* 0x000f220000002600 */
[----:B------:R-:W-:-:S05]  /*0e50*/  CS2R.32 R147, SR_CgaSize ;  /* 0x0000000000937805 */ /* 0x000fca0000008a00 */
[----:B------:R-:W-:-:S05]  /*0e60*/  IMAD R147, R147, -0xa0, RZ ;  /* 0xffffff6093937824 */ /* 0x000fca00078e02ff */
[----:B------:R-:W-:-:S14]  /*0e70*/  R2UR UR9, R147 ;  /* 0x00000000930972ca */ /* 0x000fdc00000e0000 */
[----:B------:R-:W3:Y:S01]  /*0e80*/  LDCU UR9, c[0x0][UR9+0x2a0] ;  /* 0x00005400090977ac */ /* 0x000ee20008000800 */
[----:B------:R-:W3:Y:S01]  /*0e90*/  LDCU UR21, c[0x0][0xb24] ;  /* 0x00016480ff1577ac */ /* 0x000ee20008000800 */
[----:B------:R-:W1:Y:S01]  /*0ea0*/  S2UR UR36, SR_CTAID.Z ;  /* 0x00000000002479c3 */ /* 0x000e620000002700 */
[----:B------:R-:W-:-:S05]  /*0eb0*/  CS2R.32 R147, SR_CgaSize ;  /* 0x0000000000937805 */ /* 0x000fca0000008a00 */
[----:B------:R-:W-:-:S05]  /*0ec0*/  IMAD R147, R147, -0xa0, RZ ;  /* 0xffffff6093937824 */ /* 0x000fca00078e02ff */
[----:B------:R-:W-:-:S14]  /*0ed0*/  R2UR UR63, R147 ;  /* 0x00000000933f72ca */ /* 0x000fdc00000e0000 */
[----:B------:R-:W3:Y:S01]  /*0ee0*/  LDCU UR63, c[0x0][UR63+0x2a4] ;  /* 0x000054803f3f77ac */ /* 0x000ee20008000800 */
[----:B------:R-:W3:Y:S01]  /*0ef0*/  LDCU UR42, c[0x0][0xb24] ;  /* 0x00016480ff2a77ac */ /* 0x000ee20008000800 */
[----:B-1----:R-:W-:Y:S01]  /*0f00*/  I2FP.F32.U32 R3, UR7 ;  /* 0x0000000700037c45 */ /* 0x002fe20008201000 */
[----:B------:R-:W1:Y:S04]  /*0f10*/  LDCU UR28, c[0x0][0xb30] ;  /* 0x00016600ff1c77ac */ /* 0x000e680008000800 */
[----:B--2---:R-:W-:Y:S01]  /*0f20*/  FMUL R3, R3, UR5 ;  /* 0x0000000503037c20 */ /* 0x004fe20008400000 */
[----:B------:R-:W-:Y:S01]  /*0f30*/  USHF.L.U32 UR26, UR45, 0xc, URZ ;  /* 0x0000000c2d1a7899 */ /* 0x000fe200080006ff */
[----:B----4-:R-:W-:Y:S01]  /*0f40*/  I2FP.F32.U32 R2, UR8 ;  /* 0x0000000800027c45 */ /* 0x010fe20008201000 */
[----:B---3--:R-:W-:-:S03]  /*0f50*/  UISETP.GE.AND UP2, UPT, UR21, 0x1, UPT ;  /* 0x000000011500788c */ /* 0x008fc6000bf46270 */
[----:B------:R-:W2:Y:S01]  /*0f60*/  F2I.U32.TRUNC.NTZ R3, R3 ;  /* 0x0000000300037305 */ /* 0x000ea2000020f000 */
[----:B------:R-:W-:Y:S01]  /*0f70*/  UMOV UR16, UR7 ;  /* 0x0000000700107c82 */ /* 0x000fe20008000000 */
[----:B------:R-:W-:Y:S01]  /*0f80*/  FMUL R2, R2, UR4 ;  /* 0x0000000402027c20 */ /* 0x000fe20008400000 */
[----:B------:R-:W-:-:S05]  /*0f90*/  UMOV UR20, UR8 ;  /* 0x0000000800147c82 */ /* 0x000fca0008000000 */
[----:B------:R-:W3:Y:S01]  /*0fa0*/  F2I.U32.TRUNC.NTZ R2, R2 ;  /* 0x0000000200027305 */ /* 0x000ee2000020f000 */
[----:B--2---:R-:W-:Y:S02]  /*0fb0*/  R2UR UR4, R3 ;  /* 0x00000000030472ca */ /* 0x004fe400000e0000 */
[----:B---3--:R-:W-:Y:S02]  /*0fc0*/  R2UR UR6, R2 ;  /* 0x00000000020672ca */ /* 0x008fe400000e0000 */
[----:B------:R-:W-:-:S09]  /*0fd0*/  PRMT R2, RZ, 0x7610, R2 ;  /* 0x00007610ff027816 */ /* 0x000fd20000000002 */
[----:B------:R-:W-:-:S04]  /*0fe0*/  UIADD3 UR5, UPT, UPT, -UR4, URZ, URZ ;  /* 0x000000ff04057290 */ /* 0x000fc8000fffe1ff */
[----:B------:R-:W-:Y:S02]  /*0ff0*/  UIMAD UR5, UR9, UR5, UR7 ;  /* 0x00000005090572a4 */ /* 0x000fe4000f8e0207 */
[----:B------:R-:W-:-:S04]  /*1000*/  UIADD3 UR4, UPT, UPT, -UR6, URZ, URZ ;  /* 0x000000ff06047290 */ /* 0x000fc8000fffe1ff */
[----:B------:R-:W-:Y:S01]  /*1010*/  IMAD.U32 R147, RZ, RZ, UR5 ;  /* 0x00000005ff937e24 */ /* 0x000fe2000f8e00ff */
[----:B------:R-:W-:Y:S01]  /*1020*/  UIMAD UR63, UR63, UR4, UR8 ;  /* 0x000000043f3f72a4 */ /* 0x000fe2000f8e0208 */
[----:B-1----:R-:W-:Y:S11]  /*1030*/  BRA.U UP4, `(.L_x_17) ;  /* 0x0000000104287547 */ /* 0x002ff6000b800000 */
[----:B------:R-:W-:Y:S01]  /*1040*/  R2UR UR4, R147 ;  /* 0x00000000930472ca */ /* 0x000fe200000e0000 */
[----:B------:R-:W-:Y:S02]  /*1050*/  UISETP.NE.AND UP0, UPT, UR63, URZ, UPT ;  /* 0x000000ff3f00728c */ /* 0x000fe4000bf05270 */
[----:B------:R-:W-:-:S10]  /*1060*/  UISETP.NE.AND UP1, UPT, UR63, 0x1, UPT ;  /* 0x000000013f00788c */ /* 0x000fd4000bf25270 */
[----:B------:R-:W-:-:S04]  /*1070*/  UISETP.EQ.OR UP0, UPT, UR4, URZ, !UP0 ;  /* 0x000000ff0400728c */ /* 0x000fc8000c702670 */
[----:B------:R-:W-:Y:S02]  /*1080*/  USEL UR5, URZ, 0x1, !UP0 ;  /* 0x00000001ff057887 */ /* 0x000fe4000c000000 */
[----:B------:R-:W-:Y:S02]  /*1090*/  UISETP.NE.AND UP0, UPT, UR4, URZ, UPT ;  /* 0x000000ff0400728c */ /* 0x000fe4000bf05270 */
[----:B------:R-:W-:-:S04]  /*10a0*/  USEL UR4, URZ, 0x2, UP1 ;  /* 0x00000002ff047887 */ /* 0x000fc80008800000 */
[----:B------:R-:W-:-:S04]  /*10b0*/  USEL UR4, UR4, 0x2, UP0 ;  /* 0x0000000204047887 */ /* 0x000fc80008000000 */
[----:B------:R-:W-:-:S06]  /*10c0*/  UIADD3 UR4, UPT, UPT, UR5, UR4, URZ ;  /* 0x0000000405047290 */ /* 0x000fcc000fffe0ff */
[----:B------:R-:W-:Y:S02]  /*10d0*/  MOV R2, UR4 ;  /* 0x0000000400027c02 */ /* 0x000fe40008000f00 */
.L_x_17:
[----:B------:R-:W-:Y:S05]  /*10e0*/  BRA.U !UP2, `(.L_x_18) ;  /* 0x000000010ad47547 */ /* 0x000fea000b800000 */
[----:B------:R-:W1:Y:S01]  /*10f0*/  LDCU.128 UR12, c[0x0][0xb10] ;  /* 0x00016200ff0c77ac */ /* 0x000e620008000c00 */
[----:B------:R-:W2:Y:S01]  /*1100*/  LDCU UR6, c[0x0][0x370] ;  /* 0x00006e00ff0677ac */ /* 0x000ea20008000800 */
[----:B------:R-:W3:Y:S01]  /*1110*/  LDCU UR5, c[0x0][0x374] ;  /* 0x00006e80ff0577ac */ /* 0x000ee20008000800 */
[----:B------:R-:W4:Y:S01]  /*1120*/  LDCU UR27, c[0x0][0xb0c] ;  /* 0x00016180ff1b77ac */ /* 0x000f220008000800 */
[----:B------:R-:W4:Y:S01]  /*1130*/  LDCU UR4, c[0x0][0xb20] ;  /* 0x00016400ff0477ac */ /* 0x000f220008000800 */
[----:B------:R-:W4:Y:S01]  /*1140*/  LDCU.64 UR8, c[0x0][0xb28] ;  /* 0x00016500ff0877ac */ /* 0x000f220008000a00 */
[----:B-1----:R-:W-:Y:S02]  /*1150*/  UISETP.NE.AND UP0, UPT, UR14, 0x1, UPT ;  /* 0x000000010e00788c */ /* 0x002fe4000bf05270 */
[----:B---3--:R-:W-:Y:S02]  /*1160*/  UIMAD.WIDE.U32 UR10, UR5, UR15, URZ ;  /* 0x0000000f050a72a5 */ /* 0x008fe4000f8e00ff */
[----:B--2---:R-:W-:-:S02]  /*1170*/  UIMAD.WIDE.U32 UR22, UR6, UR12, URZ ;  /* 0x0000000c061672a5 */ /* 0x004fc4000f8e00ff */
[----:B----4-:R-:W-:Y:S02]  /*1180*/  UISETP.NE.AND UP1, UPT, UR27, 0x1, UPT ;  /* 0x000000011b00788c */ /* 0x010fe4000bf25270 */
[----:B------:R-:W-:Y:S01]  /*1190*/  UISETP.NE.AND UP2, UPT, UR21, 0x1, UPT ;  /* 0x000000011500788c */ /* 0x000fe2000bf45270 */
[----:B------:R-:W-:Y:S02]  /*11a0*/  UMOV UR10, UR11 ;  /* 0x0000000b000a7c82 */ /* 0x000fe40008000000 */
[----:B------:R-:W-:Y:S01]  /*11b0*/  UMOV UR22, UR23 ;  /* 0x0000001700167c82 */ /* 0x000fe20008000000 */
[----:B------:R-:W-:Y:S02]  /*11c0*/  @UP0 USHF.R.U32.HI UR5, URZ, UR4, UR10 ;  /* 0x00000004ff050299 */ /* 0x000fe4000801160a */
[----:B------:R-:W-:Y:S02]  /*11d0*/  UIMAD.WIDE.U32 UR24, UR20, UR15, URZ ;  /* 0x0000000f141872a5 */ /* 0x000fe4000f8e00ff */
[----:B------:R-:W-:-:S02]  /*11e0*/  UIMAD.WIDE.U32 UR10, UR5, UR8, URZ ;  /* 0x00000008050a72a5 */ /* 0x000fc4000f8e00ff */
[----:B------:R-:W-:Y:S02]  /*11f0*/  @UP1 USHF.R.U32.HI UR6, URZ, UR13, UR22 ;  /* 0x0000000dff061299 */ /* 0x000fe40008011616 */
[----:B------:R-:W-:Y:S02]  /*1200*/  UIMAD.WIDE.U32 UR18, UR16, UR12, URZ ;  /* 0x0000000c101272a5 */ /* 0x000fe4000f8e00ff */
[----:B------:R-:W-:Y:S01]  /*1210*/  UIMAD.WIDE.U32 UR22, UR6, UR8, URZ ;  /* 0x00000008061672a5 */ /* 0x000fe2000f8e00ff */
[----:B------:R-:W-:Y:S01]  /*1220*/  UMOV UR24, UR25 ;  /* 0x0000001900187c82 */ /* 0x000fe20008000000 */
[----:B------:R-:W-:Y:S01]  /*1230*/  UMOV UR10, UR11 ;  /* 0x0000000b000a7c82 */ /* 0x000fe20008000000 */
[----:B------:R-:W-:Y:S02]  /*1240*/  USHF.R.U32.HI UR24, URZ, UR4, UR24 ;  /* 0x00000004ff187299 */ /* 0x000fe40008011618 */
[----:B------:R-:W-:Y:S02]  /*1250*/  @UP2 USHF.R.U32.HI UR5, URZ, UR9, UR10 ;  /* 0x00000009ff052299 */ /* 0x000fe4000801160a */
[----:B------:R-:W-:Y:S01]  /*1260*/  UMOV UR7, UR23 ;  /* 0x0000001700077c82 */ /* 0x000fe20008000000 */
[----:B------:R-:W-:Y:S01]  /*1270*/  UMOV UR18, UR19 ;  /* 0x0000001300127c82 */ /* 0x000fe20008000000 */
[----:B------:R-:W-:-:S02]  /*1280*/  @UP2 USHF.R.U32.HI UR6, URZ, UR9, UR7 ;  /* 0x00000009ff062299 */ /* 0x000fc40008011607 */
[----:B------:R-:W-:Y:S02]  /*1290*/  USHF.R.U32.HI UR13, URZ, UR13, UR18 ;  /* 0x0000000dff0d7299 */ /* 0x000fe40008011612 */
[----:B------:R-:W-:Y:S02]  /*12a0*/  USEL UR4, UR20, UR24, !UP0 ;  /* 0x0000001814047287 */ /* 0x000fe4000c000000 */
[----:B------:R-:W-:Y:S02]  /*12b0*/  UIMAD UR7, UR5, UR21, URZ ;  /* 0x00000015050772a4 */ /* 0x000fe4000f8e02ff */
[----:B------:R-:W-:Y:S02]  /*12c0*/  USEL UR5, UR16, UR13, !UP1 ;  /* 0x0000000d10057287 */ /* 0x000fe4000c800000 */
[----:B------:R-:W-:Y:S02]  /*12d0*/  UIMAD UR12, UR6, UR21, URZ ;  /* 0x00000015060c72a4 */ /* 0x000fe4000f8e02ff */
[----:B------:R-:W-:-:S02]  /*12e0*/  UISETP.GE.AND UP0, UPT, UR4, UR7, UPT ;  /* 0x000000070400728c */ /* 0x000fc4000bf06270 */
[----:B------:R-:W-:Y:S02]  /*12f0*/  UIMAD.WIDE.U32 UR10, UR4, UR8, URZ ;  /* 0x00000008040a72a5 */ /* 0x000fe4000f8e00ff */
[----:B------:R-:W-:Y:S02]  /*1300*/  UISETP.GE.OR UP0, UPT, UR5, UR12, UP0 ;  /* 0x0000000c0500728c */ /* 0x000fe40008706670 */
[----:B------:R-:W-:Y:S02]  /*1310*/  UIMAD.WIDE.U32 UR12, UR5, UR8, URZ ;  /* 0x00000008050c72a5 */ /* 0x000fe4000f8e00ff */
[----:B------:R-:W-:Y:S01]  /*1320*/  UIADD3 UR10, UPT, UPT, -UR4, URZ, URZ ;  /* 0x000000ff040a7290 */ /* 0x000fe2000fffe1ff */
[----:B------:R-:W-:Y:S01]  /*1330*/  UMOV UR8, UR11 ;  /* 0x0000000b00087c82 */ /* 0x000fe20008000000 */
[----:B------:R-:W-:Y:S02]  /*1340*/  UIADD3 UR11, UPT, UPT, -UR5, URZ, URZ ;  /* 0x000000ff050b7290 */ /* 0x000fe4000fffe1ff */
[----:B------:R-:W-:-:S03]  /*1350*/  USHF.R.U32.HI UR8, URZ, UR9, UR8 ;  /* 0x00000009ff087299 */ /* 0x000fc60008011608 */
[----:B------:R-:W-:Y:S01]  /*1360*/  @!UP0 UMOV UR7, UR13 ;  /* 0x0000000d00078c82 */ /* 0x000fe20008000000 */
[----:B------:R-:W-:Y:S02]  /*1370*/  UIMAD UR20, UR14, UR10, UR20 ;  /* 0x0000000a0e1472a4 */ /* 0x000fe4000f8e0214 */
[----:B------:R-:W-:Y:S02]  /*1380*/  USEL UR8, UR4, UR8, !UP2 ;  /* 0x0000000804087287 */ /* 0x000fe4000d000000 */
[----:B------:R-:W-:Y:S02]  /*1390*/  @!UP0 USHF.R.U32.HI UR7, URZ, UR9, UR7 ;  /* 0x00000009ff078299 */ /* 0x000fe40008011607 */
[----:B------:R-:W-:Y:S02]  /*13a0*/  UIADD3 UR9, UPT, UPT, -UR8, URZ, URZ ;  /* 0x000000ff08097290 */ /* 0x000fe4000fffe1ff */
[----:B------:R-:W-:Y:S02]  /*13b0*/  @!UP0 USEL UR7, UR5, UR7, !UP2 ;  /* 0x0000000705078287 */ /* 0x000fe4000d000000 */
[----:B------:R-:W-:-:S02]  /*13c0*/  UIMAD UR9, UR21, UR9, UR4 ;  /* 0x00000009150972a4 */ /* 0x000fc4000f8e0204 */
[----:B------:R-:W-:Y:S02]  /*13d0*/  @!UP0 UIADD3 UR8, UPT, UPT, UR8, -UR7, URZ ;  /* 0x8000000708088290 */ /* 0x000fe4000fffe0ff */
[----:B------:R-:W-:Y:S02]  /*13e0*/  @!UP0 UIMAD UR6, UR9, UR6, UR7 ;  /* 0x00000006090682a4 */ /* 0x000fe4000f8e0207 */
[----:B------:R-:W-:Y:S02]  /*13f0*/  @!UP0 UIMAD UR4, UR8, UR21, UR5 ;  /* 0x00000015080482a4 */ /* 0x000fe4000f8e0205 */
[----:B------:R-:W-:Y:S02]  /*1400*/  UIMAD UR16, UR27, UR11, UR16 ;  /* 0x0000000b1b1072a4 */ /* 0x000fe4000f8e0210 */
[----:B------:R-:W-:Y:S01]  /*1410*/  UIMAD UR20, UR4, UR14, UR20 ;  /* 0x0000000e041472a4 */ /* 0x000fe2000f8e0214 */
[----:B------:R-:W-:Y:S02]  /*1420*/  @!UP0 UMOV UR5, UR6 ;  /* 0x0000000600058c82 */ /* 0x000fe40008000000 */
[----:B------:R-:W-:-:S12]  /*1430*/  UIMAD UR16, UR5, UR27, UR16 ;  /* 0x0000001b051072a4 */ /* 0x000fd8000f8e0210 */
.L_x_18:
[----:B------:R-:W-:Y:S02]  /*1440*/  UISETP.NE.AND UP1, UPT, UR28, 0x1, UPT ;  /* 0x000000011c00788c */ /* 0x000fe4000bf25270 */
[----:B------:R-:W-:Y:S02]  /*1450*/  UISETP.NE.AND UP0, UPT, UR17, 0x2, UPT ;  /* 0x000000021100788c */ /* 0x000fe4000bf05270 */
[----:B------:R-:W-:-:S05]  /*1460*/  ULOP3.LUT UR21, UR26, 0x1000, URZ, 0xc0, !UPT ;  /* 0x000010001a157892 */ /* 0x000fca000f8ec0ff */
[----:B------:R-:W-:Y:S07]  /*1470*/  BRA.U UP1, `(.L_x_19) ;  /* 0x0000000101447547 */ /* 0x000fee000b800000 */
[----:B------:R-:W1:Y:S01]  /*1480*/  LDCU.128 UR8, c[0x0][0xb10] ;  /* 0x00016200ff0877ac */ /* 0x000e620008000c00 */
[----:B------:R-:W2:Y:S01]  /*1490*/  LDCU UR12, c[0x0][0xb0c] ;  /* 0x00016180ff0c77ac */ /* 0x000ea20008000800 */
[----:B------:R-:W3:Y:S01]  /*14a0*/  LDCU UR13, c[0x0][0xb20] ;  /* 0x00016400ff0d77ac */ /* 0x000ee20008000800 */
[----:B-1----:R-:W-:Y:S02]  /*14b0*/  UIMAD.WIDE.U32 UR6, UR16, UR8, URZ ;  /* 0x00000008100672a5 */ /* 0x002fe4000f8e00ff */
[----:B------:R-:W-:Y:S02]  /*14c0*/  UIMAD.WIDE.U32 UR4, UR20, UR11, URZ ;  /* 0x0000000b140472a5 */ /* 0x000fe4000f8e00ff */
[----:B--2---:R-:W-:Y:S02]  /*14d0*/  UISETP.NE.AND UP2, UPT, UR12, 0x1, UPT ;  /* 0x000000010c00788c */ /* 0x004fe4000bf45270 */
[----:B------:R-:W-:Y:S01]  /*14e0*/  UISETP.NE.AND UP1, UPT, UR10, 0x1, UPT ;  /* 0x000000010a00788c */ /* 0x000fe2000bf25270 */
[----:B------:R-:W-:-:S02]  /*14f0*/  UMOV UR6, UR7 ;  /* 0x0000000700067c82 */ /* 0x000fc40008000000 */
[----:B------:R-:W-:Y:S01]  /*1500*/  UMOV UR4, UR5 ;  /* 0x0000000500047c82 */ /* 0x000fe20008000000 */
[----:B------:R-:W-:Y:S02]  /*1510*/  USHF.R.U32.HI UR6, URZ, UR9, UR6 ;  /* 0x00000009ff067299 */ /* 0x000fe40008011606 */
[----:B---3--:R-:W-:Y:S02]  /*1520*/  USHF.R.U32.HI UR4, URZ, UR13, UR4 ;  /* 0x0000000dff047299 */ /* 0x008fe40008011604 */
[----:B------:R-:W-:Y:S02]  /*1530*/  USEL UR5, UR16, UR6, !UP2 ;  /* 0x0000000610057287 */ /* 0x000fe4000d000000 */
[----:B------:R-:W-:-:S04]  /*1540*/  USEL UR4, UR20, UR4, !UP1 ;  /* 0x0000000414047287 */ /* 0x000fc8000c800000 */
[----:B------:R-:W-:Y:S02]  /*1550*/  UIADD3 UR6, UPT, UPT, UR5, -UR4, URZ ;  /* 0x8000000405067290 */ /* 0x000fe4000fffe0ff */
[----:B------:R-:W-:Y:S02]  /*1560*/  UIADD3 UR4, UPT, UPT, -UR5, UR4, URZ ;  /* 0x0000000405047290 */ /* 0x000fe4000fffe1ff */
[----:B------:R-:W-:Y:S02]  /*1570*/  UIMAD UR20, UR6, UR10, UR20 ;  /* 0x0000000a061472a4 */ /* 0x000fe4000f8e0214 */
[----:B------:R-:W-:-:S12]  /*1580*/  UIMAD UR16, UR4, UR12, UR16 ;  /* 0x0000000c041072a4 */ /* 0x000fd8000f8e0210 */
.L_x_19:
[----:B------:R-:W-:Y:S05]  /*1590*/  BRA.U !UP5, `(.L_x_20) ;  /* 0x000000010d0c7547 */ /* 0x000fea000b800000 */
[----:B------:R-:W-:Y:S01]  /*15a0*/  UCGABAR_WAIT ;  /* 0x0000000000007dc7 */ /* 0x000fe20008000000 */
[----:B------:R-:W-:Y:S01]  /*15b0*/  CCTL.IVALL ;  /* 0x00000000ff00798f */ /* 0x000fe20002000000 */
[----:B------:R-:W-:Y:S05]  /*15c0*/  BRA `(.L_x_21) ;  /* 0x0000000000047947 */ /* 0x000fea0003800000 */
.L_x_20:
[----:B------:R-:W-:Y:S06]  /*15d0*/  BAR.SYNC.DEFER_BLOCKING 0x0 ;  /* 0x0000000000007b1d */ /* 0x000fec0000010000 */
.L_x_21:
[----:B------:R-:W-:Y:S05]  /*15e0*/  BRA.U UP0, `(.L_x_22) ;  /* 0x00000011009c7547 */ /* 0x000fea000b800000 */
[----:B------:R-:W1:Y:S01]  /*15f0*/  LDCU UR6, c[0x0][0x38c] ;  /* 0x00007180ff0677ac */ /* 0x000e620008000800 */
[----:B------:R-:W-:Y:S01]  /*1600*/  PLOP3.LUT P1, PT, PT, PT, UP3, 0x80, 0x8 ;  /* 0x000000000008781c */ /* 0x000fe20003f2f038 */
[----:B------:R-:W-:Y:S01]  /*1610*/  IMAD.MOV.U32 R12, RZ, RZ, 0x1 ;  /* 0x00000001ff0c7424 */ /* 0x000fe200078e00ff */
[----:B------:R-:W-:Y:S01]  /*1620*/  ISETP.EQ.OR P2, PT, R0, RZ, P3 ;  /* 0x000000ff0000720c */ /* 0x000fe20001f42670 */
[----:B------:R-:W-:Y:S01]  /*1630*/  UISETP.NE.AND UP1, UPT, UR17, URZ, UPT ;  /* 0x000000ff1100728c */ /* 0x000fe2000bf25270 */
[----:B------:R-:W-:Y:S02]  /*1640*/  PLOP3.LUT P1, PT, P1, PT, PT, 0x8, 0x80 ;  /* 0x000000000080781c */ /* 0x000fe40000f2e170 */
[----:B------:R-:W-:Y:S01]  /*1650*/  CS2R R10, SRZ ;  /* 0x00000000000a7805 */ /* 0x000fe2000001ff00 */
[----:B------:R-:W-:Y:S01]  /*1660*/  IMAD.MOV.U32 R9, RZ, RZ, RZ ;  /* 0x000000ffff097224 */ /* 0x000fe200078e00ff */
[----:B------:R-:W2:Y:S01]  /*1670*/  LDCU UR39, c[0x0][0x370] ;  /* 0x00006e00ff2777ac */ /* 0x000ea20008000800 */
[----:B------:R-:W-:Y:S01]  /*1680*/  IMAD.MOV.U32 R8, RZ, RZ, 0x1 ;  /* 0x00000001ff087424 */ /* 0x000fe200078e00ff */
[----:B------:R-:W3:Y:S01]  /*1690*/  LDCU.64 UR28, c[0x0][0x348] ;  /* 0x00006900ff1c77ac */ /* 0x000ee20008000a00 */
[----:B------:R-:W-:-:S02]  /*16a0*/  USHF.R.U32.HI UR44, URZ, 0x6, UR21 ;  /* 0x00000006ff2c7899 */ /* 0x000fc40008011615 */
[----:B-1----:R-:W-:Y:S02]  /*16b0*/  UIADD3 UR5, UPT, UPT, UR6, 0x3f, URZ ;  /* 0x0000003f06057890 */ /* 0x002fe4000fffe0ff */
[----:B------:R-:W-:Y:S02]  /*16c0*/  UIADD3 UR46, UPT, UPT, UR6, 0x7e, URZ ;  /* 0x0000007e062e7890 */ /* 0x000fe4000fffe0ff */
[----:B------:R-:W-:Y:S01]  /*16d0*/  USHF.R.S32.HI UR4, URZ, 0x1f, UR5 ;  /* 0x0000001fff047899 */ /* 0x000fe20008011405 */
[----:B------:R-:W1:Y:S03]  /*16e0*/  LDCU UR38, c[0x0][0x374] ;  /* 0x00006e80ff2677ac */ /* 0x000e660008000800 */
[----:B------:R-:W-:Y:S02]  /*16f0*/  ULEA.HI UR4, UR4, UR5, URZ, 0x6 ;  /* 0x0000000504047291 */ /* 0x000fe4000f8f30ff */
[----:B------:R-:W-:-:S02]  /*1700*/  USEL UR25, UR37, 0x2, UP1 ;  /* 0x0000000225197887 */ /* 0x000fc40008800000 */
[----:B------:R-:W-:Y:S02]  /*1710*/  USHF.R.S32.HI UR41, URZ, 0x6, UR4 ;  /* 0x00000006ff297899 */ /* 0x000fe40008011404 */
[----:B------:R-:W-:Y:S02]  /*1720*/  UIADD3 UR4, UPT, UPT, UR6, -0x1, URZ ;  /* 0xffffffff06047890 */ /* 0x000fe4000fffe0ff */
[----:B------:R-:W-:Y:S02]  /*1730*/  UISETP.LT.U32.AND UP0, UPT, UR41, 0x3, UPT ;  /* 0x000000032900788c */ /* 0x000fe4000bf01070 */
[----:B------:R-:W-:Y:S02]  /*1740*/  UISETP.GE.U32.AND UP2, UPT, UR4, -0x7f, UPT ;  /* 0xffffff810400788c */ /* 0x000fe4000bf46070 */
[----:B------:R-:W-:Y:S01]  /*1750*/  USEL UR40, UR41, 0x3, UP0 ;  /* 0x0000000329287887 */ /* 0x000fe20008000000 */
[----:B------:R-:W-:-:S03]  /*1760*/  UMOV UR5, URZ ;  /* 0x000000ff00057c82 */ /* 0x000fc60008000000 */
[----:B------:R-:W-:Y:S02]  /*1770*/  UIADD3 UR24, UPT, UPT, UR40, -0x1, URZ ;  /* 0xffffffff28187890 */ /* 0x000fe4000fffe0ff */
[----:B------:R-:W-:-:S03]  /*1780*/  UIADD3 UR43, UPT, UPT, UR41, -UR40, URZ ;  /* 0x80000028292b7290 */ /* 0x000fc6000fffe0ff */
[----:B------:R-:W-:-:S04]  /*1790*/  @UP2 UIADD3 UR24, UPT, UPT, UR40, URZ, URZ ;  /* 0x000000ff28182290 */ /* 0x000fc8000fffe0ff */
[----:B-123--:R-:W-:-:S12]  /*17a0*/  UIADD3 UR24, UPT, UPT, UR24, 0x1, URZ ;  /* 0x0000000118187890 */ /* 0x00efd8000fffe0ff */
.L_x_42:
[----:B------:R-:W-:Y:S01]  /*17b0*/  UISETP.NE.AND UP0, UPT, UR45, URZ, UPT ;  /* 0x000000ff2d00728c */ /* 0x000fe2000bf05270 */
[----:B-1----:R-:W1:Y:S08]  /*17c0*/  S2UR UR45, SR_CgaCtaId ;  /* 0x00000000002d79c3 */ /* 0x002e700000008800 */
[----:B------:R-:W-:Y:S05]  /*17d0*/  BRA.U UP0, `(.L_x_23) ;  /* 0x0000000100347547 */ /* 0x000fea000b800000 */
[----:B------:R-:W2:Y:S01]  /*17e0*/  S2R R0, SR_CgaCtaId ;  /* 0x0000000000007919 */ /* 0x000ea20000008800 */
[----:B------:R-:W-:Y:S02]  /*17f0*/  MOV R3, 0x400 ;  /* 0x0000040000037802 */ /* 0x000fe40000000f00 */
[----:B------:R-:W-:Y:S02]  /*1800*/  SHF.L.U32 R2, R8, 0x1f, RZ ;  /* 0x0000001f08027819 */ /* 0x000fe400000006ff */
[----:B--2---:R-:W-:-:S05]  /*1810*/  LEA R0, R0, R3, 0x18 ;  /* 0x0000000300007211 */ /* 0x004fca00078ec0ff */
[----:B------:R-:W-:-:S04]  /*1820*/  IMAD R3, R9, 0x8, R0 ;  /* 0x0000000809037824 */ /* 0x000fc800078e0200 */
[----:B------:R-:W2:Y:S02]  /*1830*/  SYNCS.PHASECHK.TRANS64.TRYWAIT P0, [R3+URZ+0xd0], R2 ;  /* 0x0000d002030075a7 */ /* 0x000ea400080011ff */
[----:B--2---:R-:W-:Y:S05]  /*1840*/  @!P0 BRA `(.L_x_24) ;  /* 0x0000006c00e88947 */ /* 0x004fea0003800000 */
.L_x_111:
[----:B------:R-:W-:Y:S01]  /*1850*/  VIADD R9, R9, 0x1 ;  /* 0x0000000109097836 */ /* 0x000fe20000000000 */
[----:B------:R2:W-:Y:S04]  /*1860*/  SYNCS.ARRIVE.TRANS64.A1T0 RZ, [R3+URZ+0xc0], RZ ;  /* 0x0000c0ff03ff79a7 */ /* 0x0005e800081000ff */
[----:B------:R-:W-:-:S04]  /*1870*/  ISETP.NE.AND P0, PT, R9, 0x2, PT ;  /* 0x000000020900780c */ /* 0x000fc80003f05270 */
[----:B------:R-:W-:Y:S02]  /*1880*/  SEL R9, R9, RZ, P0 ;  /* 0x000000ff09097207 */ /* 0x000fe40000000000 */
[----:B--2---:R-:W-:-:S04]  /*1890*/  SEL R3, RZ, 0x1, P0 ;  /* 0x00000001ff037807 */ /* 0x004fc80000000000 */
[----:B------:R-:W-:-:S07]  /*18a0*/  LOP3.LUT R8, R8, R3, RZ, 0x3c, !PT ;  /* 0x0000000308087212 */ /* 0x000fce00078e3cff */
.L_x_23:
[----:B------:R-:W-:Y:S01]  /*18b0*/  UMOV UR6, 0x400 ;  /* 0x0000040000067882 */ /* 0x000fe20000000000 */
[----:B------:R-:W-:Y:S01]  /*18c0*/  SHF.L.U32 R0, R12, 0x1f, RZ ;  /* 0x0000001f0c007819 */ /* 0x000fe200000006ff */
[----:B-1----:R-:W-:Y:S02]  /*18d0*/  ULEA UR6, UR45, UR6, 0x18 ;  /* 0x000000062d067291 */ /* 0x002fe4000f8ec0ff */
[----:B------:R-:W-:Y:S02]  /*18e0*/  UISETP.GE.U32.AND UP0, UPT, UR46, 0x7f, UPT ;  /* 0x0000007f2e00788c */ /* 0x000fe4000bf06070 */
[----:B------:R-:W-:Y:S02]  /*18f0*/  ULEA UR4, UR5, UR6, 0x3 ;  /* 0x0000000605047291 */ /* 0x000fe4000f8e18ff */
[----:B------:R-:W-:Y:S02]  /*1900*/  USHF.L.U32 UR11, UR20, 0x7, URZ ;  /* 0x00000007140b7899 */ /* 0x000fe400080006ff */
[----:B------:R-:W-:Y:S01]  /*1910*/  ULEA UR35, UR16, UR44, 0x7 ;  /* 0x0000002c10237291 */ /* 0x000fe2000f8e38ff */
[----:B------:R-:W-:-:S04]  /*1920*/  UMOV UR13, URZ ;  /* 0x000000ff000d7c82 */ /* 0x000fc80008000000 */
[----:B------:R1:W2:Y:S01]  /*1930*/  SYNCS.PHASECHK.TRANS64.TRYWAIT P0, [UR4+0x18], R0 ;  /* 0x00001800ff0075a7 */ /* 0x0002a20008001104 */
[----:B------:R-:W-:Y:S06]  /*1940*/  BRA.U !UP0, `(.L_x_25) ;  /* 0x0000000108bc7547 */ /* 0x000fec000b800000 */
[----:B------:R-:W-:Y:S01]  /*1950*/  UMOV UR7, URZ ;  /* 0x000000ff00077c82 */ /* 0x000fe20008000000 */
[----:B------:R-:W-:-:S05]  /*1960*/  UMOV UR4, UR5 ;  /* 0x0000000500047c82 */ /* 0x000fca0008000000 */
.L_x_31:
[----:B------:R-:W-:Y:S01]  /*1970*/  ULEA UR33, UR4, UR6, 0x3 ;  /* 0x0000000604217291 */ /* 0x000fe2000f8e18ff */
[----:B--2---:R-:W-:Y:S01]  /*1980*/  @!P3 MOV R2, 0x4000 ;  /* 0x000040000002b802 */ /* 0x004fe20000000f00 */
[----:B--2-4-:R-:W-:Y:S10]  /*1990*/  @P0 BRA `(.L_x_26) ;  /* 0x00000000000c0947 */ /* 0x014ff40003800000 */
[----:B------:R-:W-:-:S04]  /*19a0*/  SHF.L.U32 R3, R12, 0x1f, RZ ;  /* 0x0000001f0c037819 */ /* 0x000fc800000006ff */
[----:B------:R-:W2:Y:S02]  /*19b0*/  SYNCS.PHASECHK.TRANS64.TRYWAIT P0, [UR33+0x18], R3 ;  /* 0x00001803ff0075a7 */ /* 0x000ea40008001121 */
[----:B--2---:R-:W-:Y:S05]  /*19c0*/  @!P0 BRA `(.L_x_27) ;  /* 0x0000006c009c8947 */ /* 0x004fea0003800000 */
.L_x_26:
[----:B------:R2:W-:Y:S01]  /*19d0*/  @!P3 SYNCS.ARRIVE.TRANS64 RZ, [UR33], R2 ;  /* 0x00000002ffffb9a7 */ /* 0x0005e20008000021 */
[----:B------:R-:W-:-:S04]  /*19e0*/  ULOP3.LUT UR5, UR25, 0x2, URZ, 0xfc, !UPT ;  /* 0x0000000219057892 */ /* 0x000fc8000f8efcff */
[----:B------:R-:W-:-:S09]  /*19f0*/  UISETP.NE.AND UP0, UPT, UR5, 0x2, UPT ;  /* 0x000000020500788c */ /* 0x000fd2000bf05270 */
[----:B------:R-:W-:Y:S05]  /*1a00*/  BRA.U UP0, `(.L_x_28) ;  /* 0x0000000100047547 */ /* 0x000fea000b800000 */
[----:B------:R-:W-:Y:S05]  /*1a10*/  BPT.TRAP 0x1 ;  /* 0x000000040000795c */ /* 0x000fea0000300000 */
.L_x_28:
[----:B------:R-:W-:Y:S04]  /*1a20*/  BSSY.RECONVERGENT B0, `(.L_x_29) ;  /* 0x0000003000007945 */ /* 0x000fe80003800200 */
[----:B------:R-:W-:Y:S05]  /*1a30*/  @P2 BRA `(.L_x_30) ;  /* 0x0000000000042947 */ /* 0x000fea0003800000 */
[----:B------:R-:W-:Y:S05]  /*1a40*/  BPT.TRAP 0x1 ;  /* 0x000000040000795c */ /* 0x000fea0000300000 */
.L_x_30:
[----:B------:R-:W-:Y:S05]  /*1a50*/  BSYNC.RECONVERGENT B0 ;  /* 0x0000000000007941 */ /* 0x000fea0003800200 */
.L_x_29:
[----:B------:R-:W-:Y:S02]  /*1a60*/  UIADD3 UR5, UPT, UPT, UR4, 0x1, URZ ;  /* 0x0000000104057890 */ /* 0x000fe4000fffe0ff */
[----:B------:R-:W-:Y:S02]  /*1a70*/  UIADD3 UR16, UP1, UPT, UR28, 0x80, URZ ;  /* 0x000000801c107890 */ /* 0x000fe4000ff3e0ff */
[----:B------:R-:W-:Y:S02]  /*1a80*/  UISETP.NE.AND UP0, UPT, UR5, 0x3, UPT ;  /* 0x000000030500788c */ /* 0x000fe4000bf05270 */
[----:B------:R-:W-:Y:S02]  /*1a90*/  USHF.L.U32 UR34, UR7, 0x6, URZ ;  /* 0x0000000607227899 */ /* 0x000fe400080006ff */
[----:B------:R-:W-:Y:S02]  /*1aa0*/  USEL UR9, URZ, 0x1, UP0 ;  /* 0x00000001ff097887 */ /* 0x000fe40008000000 */
[----:B------:R-:W-:-:S02]  /*1ab0*/  USEL UR5, UR5, URZ, UP0 ;  /* 0x000000ff05057287 */ /* 0x000fc40008000000 */
[----:B------:R-:W-:Y:S02]  /*1ac0*/  UIADD3 UR14, UP0, UPT, UR28, 0x180, URZ ;  /* 0x000001801c0e7890 */ /* 0x000fe4000ff1e0ff */
[----:B------:R-:W-:Y:S01]  /*1ad0*/  ULEA UR8, UR5, UR6, 0x3 ;  /* 0x0000000605087291 */ /* 0x000fe2000f8e18ff */
[----:B------:R-:W-:Y:S01]  /*1ae0*/  LOP3.LUT R12, R12, UR9, RZ, 0x3c, !PT ;  /* 0x000000090c0c7c12 */ /* 0x000fe2000f8e3cff */
[----:B------:R-:W-:Y:S02]  /*1af0*/  UIADD3.X UR17, UPT, UPT, URZ, UR29, URZ, UP1, !UPT ;  /* 0x0000001dff117290 */ /* 0x000fe40008ffe4ff */
[----:B------:R-:W-:Y:S01]  /*1b00*/  UIADD3.X UR15, UPT, UPT, URZ, UR29, URZ, UP0, !UPT ;  /* 0x0000001dff0f7290 */ /* 0x000fe200087fe4ff */
[----:B-1----:R-:W-:Y:S01]  /*1b10*/  SHF.L.U32 R0, R12, 0x1f, RZ ;  /* 0x0000001f0c007819 */ /* 0x002fe200000006ff */
[----:B------:R-:W-:Y:S01]  /*1b20*/  UMOV UR18, 0x0 ;  /* 0x0000000000127882 */ /* 0x000fe20000000000 */
[----:B------:R-:W-:Y:S01]  /*1b30*/  UMOV UR19, 0x10000000 ;  /* 0x1000000000137882 */ /* 0x000fe20000000000 */
[----:B------:R-:W-:Y:S01]  /*1b40*/  UMOV UR12, UR36 ;  /* 0x00000024000c7c82 */ /* 0x000fe20008000000 */
[----:B------:R3:W4:Y:S01]  /*1b50*/  SYNCS.PHASECHK.TRANS64.TRYWAIT P0, [UR8+0x18], R0 ;  /* 0x00001800ff0075a7 */ /* 0x0007220008001108 */
[----:B------:R-:W-:Y:S01]  /*1b60*/  USHF.L.U32 UR8, UR4, 0xd, URZ ;  /* 0x0000000d04087899 */ /* 0x000fe200080006ff */
[----:B------:R-:W-:-:S02]  /*1b70*/  UMOV UR9, UR33 ;  /* 0x0000002100097c82 */ /* 0x000fc40008000000 */
[----:B------:R-:W-:Y:S01]  /*1b80*/  UMOV UR4, 0x30000 ;  /* 0x0003000000047882 */ /* 0x000fe20000000000 */
[----:B------:R-:W-:Y:S02]  /*1b90*/  ULOP3.LUT UR32, UR8, UR21, URZ, 0xfc, !UPT ;  /* 0x0000001508207292 */ /* 0x000fe4000f8efcff */
[----:B------:R-:W-:Y:S02]  /*1ba0*/  UIADD3 UR8, UPT, UPT, UR6, 0xe400, UR8 ;  /* 0x0000e40006087890 */ /* 0x000fe4000fffe008 */
[----:B------:R-:W-:Y:S01]  /*1bb0*/  UIADD3 UR32, UPT, UPT, UR6, 0x8400, UR32 ;  /* 0x0000840006207890 */ /* 0x000fe2000fffe020 */
[----:B------:R-:W-:Y:S01]  /*1bc0*/  UMOV UR10, UR34 ;  /* 0x00000022000a7c82 */ /* 0x000fe20008000000 */
[----:B------:R-:W-:Y:S01]  /*1bd0*/  UIADD3 UR7, UPT, UPT, UR7, 0x1, URZ ;  /* 0x0000000107077890 */ /* 0x000fe2000fffe0ff */
[----:B------:R-:W-:-:S03]  /*1be0*/  UMOV UR13, UR24 ;  /* 0x00000018000d7c82 */ /* 0x000fc60008000000 */
[----:B------:R-:W-:-:S03]  /*1bf0*/  UISETP.NE.AND UP0, UPT, UR7, UR24, UPT ;  /* 0x000000180700728c */ /* 0x000fc6000bf05270 */
[----:B------:R1:W-:Y:S01]  /*1c00*/  UTMALDG.3D.MULTICAST [UR32], [UR16], UR4, desc[UR18] ;  /* 0x00001220100073b4 */ /* 0x0003e20008011804 */
[----:B------:R3:W-:Y:S01]  /*1c10*/  UTMALDG.3D [UR8], [UR14], desc[UR18] ;  /* 0x000012080e0075b4 */ /* 0x0007e20008011000 */
[----:B-1----:R-:W-:-:S04]  /*1c20*/  UMOV UR4, UR5 ;  /* 0x0000000500047c82 */ /* 0x002fc80008000000 */
[----:B---3--:R-:W-:Y:S05]  /*1c30*/  BRA.U UP0, `(.L_x_31) ;  /* 0xfffffffd004c7547 */ /* 0x008fea000b83ffff */
.L_x_25:
[----:B------:R-:W-:Y:S01]  /*1c40*/  ULEA UR4, UR5, UR6, 0x3 ;  /* 0x0000000605047291 */ /* 0x000fe2000f8e18ff */
[----:B-1----:R-:W-:Y:S01]  /*1c50*/  SHF.L.U32 R0, R12, 0x1f, RZ ;  /* 0x0000001f0c007819 */ /* 0x002fe200000006ff */
[----:B------:R-:W-:Y:S01]  /*1c60*/  @!P1 SYNCS.ARRIVE.TRANS64.A1T0 RZ, [UR6+0x58], RZ ;  /* 0x000058ffffff99a7 */ /* 0x000fe20008100006 */
[----:B------:R-:W-:-:S06]  /*1c70*/  UISETP.GT.AND UP0, UPT, UR41, UR40, UPT ;  /* 0x000000282900728c */ /* 0x000fcc000bf04270 */
[----:B--2-4-:R1:W2:Y:S03]  /*1c80*/  SYNCS.PHASECHK.TRANS64.TRYWAIT P0, [UR4+0x18], R0 ;  /* 0x00001800ff0075a7 */ /* 0x0142a60008001104 */
[----:B------:R-:W-:Y:S05]  /*1c90*/  BRA.U !UP0, `(.L_x_32) ;  /* 0x0000000108c07547 */ /* 0x000fea000b800000 */
[----:B------:R-:W-:Y:S01]  /*1ca0*/  UIADD3 UR26, UPT, UPT, UR43, UR13, URZ ;  /* 0x0000000d2b1a7290 */ /* 0x000fe2000fffe0ff */
[----:B------:R-:W-:-:S11]  /*1cb0*/  UMOV UR4, UR5 ;  /* 0x0000000500047c82 */ /* 0x000fd60008000000 */
.L_x_38:
[----:B------:R-:W-:Y:S01]  /*1cc0*/  ULEA UR17, UR4, UR6, 0x3 ;  /* 0x0000000604117291 */ /* 0x000fe2000f8e18ff */
[----:B--2---:R-:W-:Y:S01]  /*1cd0*/  @!P3 MOV R2, 0x4000 ;  /* 0x000040000002b802 */ /* 0x004fe20000000f00 */
[----:B--2-4-:R-:W-:Y:S10]  /*1ce0*/  @P0 BRA `(.L_x_33) ;  /* 0x00000000000c0947 */ /* 0x014ff40003800000 */
[----:B------:R-:W-:-:S04]  /*1cf0*/  SHF.L.U32 R3, R12, 0x1f, RZ ;  /* 0x0000001f0c037819 */ /* 0x000fc800000006ff */
[----:B------:R-:W2:Y:S02]  /*1d00*/  SYNCS.PHASECHK.TRANS64.TRYWAIT P0, [UR17+0x18], R3 ;  /* 0x00001803ff0075a7 */ /* 0x000ea40008001111 */
[----:B--2---:R-:W-:Y:S05]  /*1d10*/  @!P0 BRA `(.L_x_34) ;  /* 0x0000006800e08947 */ /* 0x004fea0003800000 */
.L_x_33:
[----:B------:R2:W-:Y:S01]  /*1d20*/  @!P3 SYNCS.ARRIVE.TRANS64 RZ, [UR17], R2 ;  /* 0x00000002ffffb9a7 */ /* 0x0005e20008000011 */
[----:B------:R-:W-:-:S04]  /*1d30*/  ULOP3.LUT UR5, UR25, 0x2, URZ, 0xfc, !UPT ;  /* 0x0000000219057892 */ /* 0x000fc8000f8efcff */
[----:B------:R-:W-:-:S09]  /*1d40*/  UISETP.NE.AND UP0, UPT, UR5, 0x2, UPT ;  /* 0x000000020500788c */ /* 0x000fd2000bf05270 */
[----:B------:R-:W-:Y:S05]  /*1d50*/  BRA.U UP0, `(.L_x_35) ;  /* 0x0000000100047547 */ /* 0x000fea000b800000 */
[----:B------:R-:W-:Y:S05]  /*1d60*/  BPT.TRAP 0x1 ;  /* 0x000000040000795c */ /* 0x000fea0000300000 */
.L_x_35:
[----:B------:R-:W-:Y:S04]  /*1d70*/  BSSY.RECONVERGENT B0, `(.L_x_36) ;  /* 0x0000003000007945 */ /* 0x000fe80003800200 */
[----:B------:R-:W-:Y:S05]  /*1d80*/  @P2 BRA `(.L_x_37) ;  /* 0x0000000000042947 */ /* 0x000fea0003800000 */
[----:B------:R-:W-:Y:S05]  /*1d90*/  BPT.TRAP 0x1 ;  /* 0x000000040000795c */ /* 0x000fea0000300000 */
.L_x_37:
[----:B------:R-:W-:Y:S05]  /*1da0*/  BSYNC.RECONVERGENT B0 ;  /* 0x0000000000007941 */ /* 0x000fea0003800200 */
.L_x_36:
[----:B------:R-:W-:Y:S02]  /*1db0*/  UIADD3 UR5, UPT, UPT, UR4, 0x1, URZ ;  /* 0x0000000104057890 */ /* 0x000fe4000fffe0ff */
[----:B------:R-:W-:Y:S02]  /*1dc0*/  UIADD3 UR14, UP1, UPT, UR28, 0x80, URZ ;  /* 0x000000801c0e7890 */ /* 0x000fe4000ff3e0ff */
[----:B------:R-:W-:Y:S02]  /*1dd0*/  UISETP.NE.AND UP0, UPT, UR5, 0x3, UPT ;  /* 0x000000030500788c */ /* 0x000fe4000bf05270 */
[----:B------:R-:W-:Y:S02]  /*1de0*/  USHF.L.U32 UR18, UR13, 0x6, URZ ;  /* 0x000000060d127899 */ /* 0x000fe400080006ff */
[----:B------:R-:W-:Y:S02]  /*1df0*/  USEL UR8, URZ, 0x1, UP0 ;  /* 0x00000001ff087887 */ /* 0x000fe40008000000 */
[----:B------:R-:W-:-:S02]  /*1e00*/  USEL UR5, UR5, URZ, UP0 ;  /* 0x000000ff05057287 */ /* 0x000fc40008000000 */
[----:B------:R-:W-:Y:S02]  /*1e10*/  UIADD3 UR22, UP0, UPT, UR28, 0x180, URZ ;  /* 0x000001801c167890 */ /* 0x000fe4000ff1e0ff */
[----:B------:R-:W-:Y:S01]  /*1e20*/  LOP3.LUT R12, R12, UR8, RZ, 0x3c, !PT ;  /* 0x000000080c0c7c12 */ /* 0x000fe2000f8e3cff */
[----:B------:R-:W-:Y:S02]  /*1e30*/  USHF.L.U32 UR8, UR4, 0xd, URZ ;  /* 0x0000000d04087899 */ /* 0x000fe400080006ff */
[----:B------:R-:W-:Y:S01]  /*1e40*/  ULEA UR7, UR5, UR6, 0x3 ;  /* 0x0000000605077291 */ /* 0x000fe2000f8e18ff */
[----:B-1----:R-:W-:Y:S01]  /*1e50*/  SHF.L.U32 R0, R12, 0x1f, RZ ;  /* 0x0000001f0c007819 */ /* 0x002fe200000006ff */
[----:B------:R-:W-:Y:S02]  /*1e60*/  ULOP3.LUT UR16, UR8, UR21, URZ, 0xfc, !UPT ;  /* 0x0000001508107292 */ /* 0x000fe4000f8efcff */
[----:B------:R-:W-:Y:S02]  /*1e70*/  UIADD3.X UR15, UPT, UPT, URZ, UR29, URZ, UP1, !UPT ;  /* 0x0000001dff0f7290 */ /* 0x000fe40008ffe4ff */
[----:B------:R-:W-:-:S02]  /*1e80*/  UIADD3 UR16, UPT, UPT, UR6, 0x8400, UR16 ;  /* 0x0000840006107890 */ /* 0x000fc4000fffe010 */
[----:B------:R-:W-:Y:S01]  /*1e90*/  UIADD3 UR8, UPT, UPT, UR6, 0xe400, UR8 ;  /* 0x0000e40006087890 */ /* 0x000fe2000fffe008 */
[----:B------:R3:W4:Y:S01]  /*1ea0*/  SYNCS.PHASECHK.TRANS64.TRYWAIT P0, [UR7+0x18], R0 ;  /* 0x00001800ff0075a7 */ /* 0x0007220008001107 */
[----:B------:R-:W-:Y:S01]  /*1eb0*/  UIADD3.X UR23, UPT, UPT, URZ, UR29, URZ, UP0, !UPT ;  /* 0x0000001dff177290 */ /* 0x000fe200087fe4ff */
[----:B------:R-:W-:Y:S01]  /*1ec0*/  UMOV UR4, 0x30000 ;  /* 0x0003000000047882 */ /* 0x000fe20000000000 */
[----:B------:R-:W-:Y:S01]  /*1ed0*/  UMOV UR30, 0x0 ;  /* 0x00000000001e7882 */ /* 0x000fe20000000000 */
[----:B------:R-:W-:Y:S01]  /*1ee0*/  UMOV UR31, 0x10000000 ;  /* 0x10000000001f7882 */ /* 0x000fe20000000000 */
[----:B------:R-:W-:Y:S01]  /*1ef0*/  UMOV UR19, UR35 ;  /* 0x0000002300137c82 */ /* 0x000fe20008000000 */
[----:B------:R-:W-:Y:S01]  /*1f00*/  UMOV UR20, UR36 ;  /* 0x0000002400147c82 */ /* 0x000fe20008000000 */
[----:B------:R-:W-:Y:S01]  /*1f10*/  UMOV UR12, UR36 ;  /* 0x00000024000c7c82 */ /* 0x000fe20008000000 */
[----:B------:R-:W-:Y:S01]  /*1f20*/  UMOV UR9, UR17 ;  /* 0x0000001100097c82 */ /* 0x000fe20008000000 */
[----:B------:R-:W-:Y:S01]  /*1f30*/  UMOV UR10, UR18 ;  /* 0x00000012000a7c82 */ /* 0x000fe20008000000 */
[----:B------:R1:W-:Y:S01]  /*1f40*/  UTMALDG.3D.MULTICAST [UR16], [UR14], UR4, desc[UR30] ;  /* 0x00001e100e0073b4 */ /* 0x0003e20008011804 */
[----:B------:R-:W-:-:S04]  /*1f50*/  UIADD3 UR13, UPT, UPT, UR13, 0x1, URZ ;  /* 0x000000010d0d7890 */ /* 0x000fc8000fffe0ff */
[----:B------:R-:W-:Y:S01]  /*1f60*/  UISETP.NE.AND UP0, UPT, UR13, UR26, UPT ;  /* 0x0000001a0d00728c */ /* 0x000fe2000bf05270 */
[----:B------:R3:W-:Y:S01]  /*1f70*/  UTMALDG.3D [UR8], [UR22], desc[UR30] ;  /* 0x00001e08160075b4 */ /* 0x0007e20008011000 */
[----:B-1----:R-:W-:-:S07]  /*1f80*/  UMOV UR4, UR5 ;  /* 0x0000000500047c82 */ /* 0x002fce0008000000 */
[----:B---3--:R-:W-:Y:S05]  /*1f90*/  BRA.U UP0, `(.L_x_38) ;  /* 0xfffffffd00487547 */ /* 0x008fea000b83ffff */
.L_x_32:
[C---:B------:R-:W-:Y:S01]  /*1fa0*/  LEA R3, R11.reuse, UR6, 0x3 ;  /* 0x000000060b037c11 */ /* 0x040fe2000f8e18ff */
[----:B------:R-:W-:Y:S01]  /*1fb0*/  NOP ;  /* 0x0000000000007918 */ /* 0x000fe20000000000 */
[----:B-1----:R-:W-:Y:S02]  /*1fc0*/  SHF.L.U32 R0, R10, 0x1f, RZ ;  /* 0x0000001f0a007819 */ /* 0x002fe400000006ff */
[----:B------:R-:W-:Y:S02]  /*1fd0*/  LEA R5, R11, UR6, 0x4 ;  /* 0x000000060b057c11 */ /* 0x000fe4000f8e20ff */
[----:B--2-4-:R-:W1:Y:S02]  /*1fe0*/  SYNCS.PHASECHK.TRANS64.TRYWAIT P0, [R3+URZ+0x60], R0 ;  /* 0x00006000030075a7 */ /* 0x014e6400080011ff */
[----:B-1----:R-:W-:Y:S05]  /*1ff0*/  @!P0 BRA `(.L_x_39) ;  /* 0x0000006800408947 */ /* 0x002fea0003800000 */
.L_x_114:
[----:B------:R-:W2:Y:S01]  /*2000*/  LDS.128 R4, [R5+0xf0] ;  /* 0x0000f00005047984 */ /* 0x000ea20000000c00 */
[----:B------:R-:W-:Y:S01]  /*2010*/  UISETP.GE.AND UP0, UPT, UR42, 0x1, UPT ;  /* 0x000000012a00788c */ /* 0x000fe2000bf06270 */
[----:B------:R-:W-:Y:S01]  /*2020*/  @!PT LDS RZ, [RZ] ;  /* 0x00000000fffff984 */ /* 0x000fe20000000800 */
[----:B------:R-:W-:Y:S01]  /*2030*/  @!PT LDS RZ, [RZ] ;  /* 0x00000000fffff984 */ /* 0x000fe20000000800 */
[----:B------:R-:W-:Y:S01]  /*2040*/  @!PT LDS RZ, [RZ] ;  /* 0x00000000fffff984 */ /* 0x000fe20000000800 */
[----:B------:R-:W-:Y:S01]  /*2050*/  @!PT LDS RZ, [RZ] ;  /* 0x00000000fffff984 */ /* 0x000fe20000000800 */
[----:B------:R3:W-:Y:S06]  /*2060*/  MEMBAR.ALL.CTA ;  /* 0x0000000000007992 */ /* 0x0007ec0000008000 */
[----:B---3--:R-:W3:Y:S01]  /*2070*/  FENCE.VIEW.ASYNC.S ;  /* 0x00000000000073c6 */ /* 0x008ee20000000000 */
[----:B--2---:R-:W-:-:S13]  /*2080*/  LOP3.LUT P0, RZ, R6, 0x1, RZ, 0xc0, !PT ;  /* 0x0000000106ff7812 */ /* 0x004fda000780c0ff */
[----:B---3--:R-:W-:Y:S01]  /*2090*/  VOTEU.ANY UP1, P0 ;  /* 0x0000000000ff7886 */ /* 0x008fe20000020100 */
[----:B------:R-:W-:-:S13]  /*20a0*/  PLOP3.LUT P0, PT, PT, PT, UP1, 0x80, 0x8 ;  /* 0x000000000008781c */ /* 0x000fda0003f0f018 */
[----:B-1----:R-:W-:Y:S02]  /*20b0*/  @P0 LOP3.LUT R0, R5, 0xffff, RZ, 0xc0, !PT ;  /* 0x0000ffff05000812 */ /* 0x002fe400078ec0ff */
[----:B------:R-:W-:Y:S02]  /*20c0*/  @P0 MOV R2, R4 ;  /* 0x0000000400020202 */ /* 0x000fe40000000f00 */
[----:B------:R-:W-:Y:S01]  /*20d0*/  @P0 R2UR UR7, R0 ;  /* 0x00000000000702ca */ /* 0x000fe200000e0000 */
[----:B------:R-:W-:Y:S01]  /*20e0*/  VIADD R0, R3, 0x70 ;  /* 0x0000007003007836 */ /* 0x000fe20000000000 */
[----:B------:R-:W-:Y:S02]  /*20f0*/  @P0 SHF.R.U32.HI R4, RZ, 0x10, R5 ;  /* 0x00000010ff040819 */ /* 0x000fe40000011605 */
[----:B------:R-:W-:Y:S02]  /*2100*/  @P0 R2UR UR8, R2 ;  /* 0x00000000020802ca */ /* 0x000fe400000e0000 */
[----:B------:R-:W-:-:S02]  /*2110*/  PRMT R0, RZ, 0x654, R0 ;  /* 0x00000654ff007816 */ /* 0x000fc40000000000 */
[----:B------:R-:W-:Y:S02]  /*2120*/  @P0 R2UR UR4, R4 ;  /* 0x00000000040402ca */ /* 0x000fe400000e0000 */
[----:B------:R1:W-:Y:S03]  /*2130*/  SYNCS.ARRIVE.TRANS64.RED.A1T0 RZ, [R0+URZ], RZ ;  /* 0x000000ff00ff79a7 */ /* 0x0003e600081004ff */
[----:B------:R-:W-:-:S04]  /*2140*/  @UP1 UMOV UR27, UR7 ;  /* 0x00000007001b1c82 */ /* 0x000fc80008000000 */
[----:B------:R-:W-:-:S04]  /*2150*/  @UP1 UMOV UR37, UR8 ;  /* 0x0000000800251c82 */ /* 0x000fc80008000000 */
[----:B------:R-:W-:Y:S01]  /*2160*/  @UP1 UMOV UR36, UR4 ;  /* 0x0000000400241c82 */ /* 0x000fe20008000000 */
[----:B------:R-:W-:Y:S05]  /*2170*/  BRA.U !UP0, `(.L_x_40) ;  /* 0x0000000108d47547 */ /* 0x000fea000b800000 */
[----:B------:R-:W2:Y:S01]  /*2180*/  LDCU.128 UR12, c[0x0][0xb10] ;  /* 0x00016200ff0c77ac */ /* 0x000ea20008000c00 */
[----:B------:R-:W3:Y:S01]  /*2190*/  LDCU UR26, c[0x0][0xb20] ;  /* 0x00016400ff1a77ac */ /* 0x000ee20008000800 */
[----:B------:R-:W4:Y:S01]  /*21a0*/  LDCU UR20, c[0x0][0xb0c] ;  /* 0x00016180ff1477ac */ /* 0x000f220008000800 */
[----:B------:R-:W1:Y:S01]  /*21b0*/  LDCU.64 UR10, c[0x0][0xb28] ;  /* 0x00016500ff0a77ac */ /* 0x000e620008000a00 */
[----:B------:R-:W-:Y:S02]  /*21c0*/  UISETP.NE.AND UP3, UPT, UR42, 0x1, UPT ;  /* 0x000000012a00788c */ /* 0x000fe4000bf65270 */
[----:B--2---:R-:W-:Y:S02]  /*21d0*/  UIMAD.WIDE.U32 UR16, UR38, UR15, URZ ;  /* 0x0000000f261072a5 */ /* 0x004fe4000f8e00ff */
[----:B------:R-:W-:Y:S02]  /*21e0*/  UIMAD.WIDE.U32 UR8, UR39, UR12, URZ ;  /* 0x0000000c270872a5 */ /* 0x000fe4000f8e00ff */
[----:B------:R-:W-:-:S02]  /*21f0*/  UISETP.NE.AND UP0, UPT, UR14, 0x1, UPT ;  /* 0x000000010e00788c */ /* 0x000fc4000bf05270 */
[----:B------:R-:W-:Y:S01]  /*2200*/  UIMAD.WIDE.U32 UR22, UR27, UR15, URZ ;  /* 0x0000000f1b1672a5 */ /* 0x000fe2000f8e00ff */
[----:B------:R-:W-:Y:S02]  /*2210*/  UMOV UR16, UR17 ;  /* 0x0000001100107c82 */ /* 0x000fe40008000000 */
[----:B------:R-:W-:Y:S01]  /*2220*/  UMOV UR8, UR9 ;  /* 0x0000000900087c82 */ /* 0x000fe20008000000 */
[----:B---3--:R-:W-:Y:S02]  /*2230*/  USHF.R.U32.HI UR16, URZ, UR26, UR16 ;  /* 0x0000001aff107299 */ /* 0x008fe40008011610 */
[----:B----4-:R-:W-:Y:S02]  /*2240*/  UISETP.NE.AND UP2, UPT, UR20, 0x1, UPT ;  /* 0x000000011400788c */ /* 0x010fe4000bf45270 */
[----:B------:R-:W-:Y:S02]  /*2250*/  USHF.R.U32.HI UR8, URZ, UR13, UR8 ;  /* 0x0000000dff087299 */ /* 0x000fe40008011608 */
[----:B------:R-:W-:-:S02]  /*2260*/  USEL UR7, UR38, UR16, !UP0 ;  /* 0x0000001026077287 */ /* 0x000fc4000c000000 */
[----:B------:R-:W-:Y:S02]  /*2270*/  USEL UR8, UR39, UR8, !UP2 ;  /* 0x0000000827087287 */ /* 0x000fe4000d000000 */
[----:B-1----:R-:W-:Y:S01]  /*2280*/  UIMAD.WIDE.U32 UR16, UR7, UR10, URZ ;  /* 0x0000000a071072a5 */ /* 0x002fe2000f8e00ff */
[----:B------:R-:W-:Y:S01]  /*2290*/  UMOV UR4, UR23 ;  /* 0x0000001700047c82 */ /* 0x000fe20008000000 */
[----:B------:R-:W-:Y:S02]  /*22a0*/  UIMAD.WIDE.U32 UR18, UR37, UR12, URZ ;  /* 0x0000000c251272a5 */ /* 0x000fe4000f8e00ff */
[----:B------:R-:W-:-:S03]  /*22b0*/  UIMAD.WIDE.U32 UR22, UR8, UR10, URZ ;  /* 0x0000000a081672a5 */ /* 0x000fc6000f8e00ff */
[----:B------:R-:W-:Y:S01]  /*22c0*/  UMOV UR16, UR17 ;  /* 0x0000001100107c82 */ /* 0x000fe20008000000 */
[----:B------:R-:W-:Y:S02]  /*22d0*/  USHF.R.U32.HI UR4, URZ, UR26, UR4 ;  /* 0x0000001aff047299 */ /* 0x000fe40008011604 */
[----:B------:R-:W-:Y:S01]  /*22e0*/  @UP3 USHF.R.U32.HI UR7, URZ, UR11, UR16 ;  /* 0x0000000bff073299 */ /* 0x000fe20008011610 */
[----:B------:R-:W-:Y:S01]  /*22f0*/  UMOV UR18, UR19 ;  /* 0x0000001300127c82 */ /* 0x000fe20008000000 */
[----:B------:R-:W-:Y:S01]  /*2300*/  UMOV UR22, UR23 ;  /* 0x0000001700167c82 */ /* 0x000fe20008000000 */
[----:B------:R-:W-:Y:S02]  /*2310*/  USHF.R.U32.HI UR13, URZ, UR13, UR18 ;  /* 0x0000000dff0d7299 */ /* 0x000fe40008011612 */
[----:B------:R-:W-:Y:S02]  /*2320*/  USEL UR4, UR27, UR4, !UP0 ;  /* 0x000000041b047287 */ /* 0x000fe4000c000000 */
[----:B------:R-:W-:-:S02]  /*2330*/  @UP3 USHF.R.U32.HI UR8, URZ, UR11, UR22 ;  /* 0x0000000bff083299 */ /* 0x000fc40008011616 */
[----:B------:R-:W-:Y:S02]  /*2340*/  UIMAD UR9, UR42, UR7, URZ ;  /* 0x000000072a0972a4 */ /* 0x000fe4000f8e02ff */
[----:B------:R-:W-:Y:S02]  /*2350*/  USEL UR7, UR37, UR13, !UP2 ;  /* 0x0000000d25077287 */ /* 0x000fe4000d000000 */
[----:B------:R-:W-:Y:S02]  /*2360*/  UIMAD UR12, UR42, UR8, URZ ;  /* 0x000000082a0c72a4 */ /* 0x000fe4000f8e02ff */
[----:B------:R-:W-:Y:S02]  /*2370*/  UISETP.GE.AND UP0, UPT, UR4, UR9, UPT ;  /* 0x000000090400728c */ /* 0x000fe4000bf06270 */
[----:B------:R-:W-:Y:S02]  /*2380*/  UIMAD.WIDE.U32 UR16, UR4, UR10, URZ ;  /* 0x0000000a041072a5 */ /* 0x000fe4000f8e00ff */
[----:B------:R-:W-:-:S02]  /*2390*/  UISETP.GE.OR UP0, UPT, UR7, UR12, UP0 ;  /* 0x0000000c0700728c */ /* 0x000fc40008706670 */
        /* <DEDUP_REMOVED lines=19> */
.L_x_40:
[----:B------:R-:W2:Y:S02]  /*24d0*/  LDCU UR4, c[0x0][0xb30] ;  /* 0x00016600ff0477ac */ /* 0x000ea40008000800 */
[----:B--2---:R-:W-:-:S09]  /*24e0*/  UISETP.NE.AND UP0, UPT, UR4, 0x1, UPT ;  /* 0x000000010400788c */ /* 0x004fd2000bf05270 */
[----:B------:R-:W-:Y:S05]  /*24f0*/  BRA.U UP0, `(.L_x_41) ;  /* 0x0000000100447547 */ /* 0x000fea000b800000 */
[----:B------:R-:W2:Y:S01]  /*2500*/  LDCU.128 UR12, c[0x0][0xb10] ;  /* 0x00016200ff0c77ac */ /* 0x000ea20008000c00 */
[----:B------:R-:W3:Y:S01]  /*2510*/  LDCU UR16, c[0x0][0xb0c] ;  /* 0x00016180ff1077ac */ /* 0x000ee20008000800 */
[----:B------:R-:W4:Y:S01]  /*2520*/  LDCU UR17, c[0x0][0xb20] ;  /* 0x00016400ff1177ac */ /* 0x000f220008000800 */
[----:B--2---:R-:W-:Y:S02]  /*2530*/  UIMAD.WIDE.U32 UR10, UR37, UR12, URZ ;  /* 0x0000000c250a72a5 */ /* 0x004fe4000f8e00ff */
[----:B------:R-:W-:Y:S02]  /*2540*/  UIMAD.WIDE.U32 UR8, UR27, UR15, URZ ;  /* 0x0000000f1b0872a5 */ /* 0x000fe4000f8e00ff */
[----:B---3--:R-:W-:Y:S02]  /*2550*/  UISETP.NE.AND UP2, UPT, UR16, 0x1, UPT ;  /* 0x000000011000788c */ /* 0x008fe4000bf45270 */
[----:B------:R-:W-:Y:S01]  /*2560*/  UISETP.NE.AND UP0, UPT, UR14, 0x1, UPT ;  /* 0x000000010e00788c */ /* 0x000fe2000bf05270 */
[----:B------:R-:W-:-:S02]  /*2570*/  UMOV UR7, UR11 ;  /* 0x0000000b00077c82 */ /* 0x000fc40008000000 */
[----:B------:R-:W-:Y:S01]  /*2580*/  UMOV UR4, UR9 ;  /* 0x0000000900047c82 */ /* 0x000fe20008000000 */
[----:B------:R-:W-:Y:S02]  /*2590*/  USHF.R.U32.HI UR7, URZ, UR13, UR7 ;  /* 0x0000000dff077299 */ /* 0x000fe40008011607 */
[----:B----4-:R-:W-:Y:S02]  /*25a0*/  USHF.R.U32.HI UR4, URZ, UR17, UR4 ;  /* 0x00000011ff047299 */ /* 0x010fe40008011604 */
[----:B------:R-:W-:Y:S02]  /*25b0*/  USEL UR7, UR37, UR7, !UP2 ;  /* 0x0000000725077287 */ /* 0x000fe4000d000000 */
[----:B------:R-:W-:-:S04]  /*25c0*/  USEL UR4, UR27, UR4, !UP0 ;  /* 0x000000041b047287 */ /* 0x000fc8000c000000 */
[----:B------:R-:W-:Y:S02]  /*25d0*/  UIADD3 UR8, UPT, UPT, UR7, -UR4, URZ ;  /* 0x8000000407087290 */ /* 0x000fe4000fffe0ff */
[----:B------:R-:W-:Y:S02]  /*25e0*/  UIADD3 UR4, UPT, UPT, -UR7, UR4, URZ ;  /* 0x0000000407047290 */ /* 0x000fe4000fffe1ff */
[----:B------:R-:W-:Y:S02]  /*25f0*/  UIMAD UR27, UR8, UR14, UR27 ;  /* 0x0000000e081b72a4 */ /* 0x000fe4000f8e021b */
[----:B------:R-:W-:-:S12]  /*2600*/  UIMAD UR37, UR4, UR16, UR37 ;  /* 0x00000010042572a4 */ /* 0x000fd8000f8e0225 */
.L_x_41:
[----:B------:R-:W-:Y:S01]  /*2610*/  VIADD R11, R11, 0x1 ;  /* 0x000000010b0b7836 */ /* 0x000fe20000000000 */
[----:B------:R-:W-:Y:S01]  /*2620*/  R2UR UR4, R147 ;  /* 0x00000000930472ca */ /* 0x000fe200000e0000 */
[----:B------:R-:W-:Y:S01]  /*2630*/  UIADD3 UR20, UPT, UPT, UR27, UR63, URZ ;  /* 0x0000003f1b147290 */ /* 0x000fe2000fffe0ff */
[----:B------:R-:W-:Y:S02]  /*2640*/  PLOP3.LUT P1, PT, PT, PT, PT, 0x80, 0x8 ;  /* 0x000000000008781c */ /* 0x000fe40003f2f070 */
[----:B------:R-:W-:-:S04]  /*2650*/  ISETP.NE.AND P0, PT, R11, 0x2, PT ;  /* 0x000000020b00780c */ /* 0x000fc80003f05270 */
[----:B------:R-:W-:Y:S02]  /*2660*/  SEL R3, RZ, 0x1, P0 ;  /* 0x00000001ff037807 */ /* 0x000fe40000000000 */
[----:B------:R-:W-:Y:S02]  /*2670*/  SEL R11, R11, RZ, P0 ;  /* 0x000000ff0b0b7207 */ /* 0x000fe40000000000 */
[----:B------:R-:W-:Y:S01]  /*2680*/  LOP3.LUT R10, R10, R3, RZ, 0x3c, !PT ;  /* 0x000000030a0a7212 */ /* 0x000fe200078e3cff */
[----:B------:R-:W-:Y:S01]  /*2690*/  UIADD3 UR16, UPT, UPT, UR37, UR4, URZ ;  /* 0x0000000425107290 */ /* 0x000fe2000fffe0ff */
[----:B------:R-:W-:Y:S11]  /*26a0*/  BRA.U UP1, `(.L_x_42) ;  /* 0xfffffff101407547 */ /* 0x000ff6000b83ffff */
[----:B------:R-:W-:Y:S01]  /*26b0*/  UIADD3 UR6, UPT, UPT, UR6, 0x18, URZ ;  /* 0x0000001806067890 */ /* 0x000fe2000fffe0ff */
[----:B------:R-:W-:-:S03]  /*26c0*/  SHF.L.U32 R3, R12, 0x1f, RZ ;  /* 0x0000001f0c037819 */ /* 0x000fc600000006ff */
[----:B------:R-:W-:-:S09]  /*26d0*/  ULEA UR4, UR5, UR6, 0x3 ;  /* 0x0000000605047291 */ /* 0x000fd2000f8e18ff */
[----:B------:R-:W2:Y:S02]  /*26e0*/  SYNCS.PHASECHK.TRANS64.TRYWAIT P0, [UR4], R3 ;  /* 0x00000003ff0075a7 */ /* 0x000ea40008001104 */
[----:B--2---:R-:W-:Y:S05]  /*26f0*/  @!P0 BRA `(.L_x_43) ;  /* 0x0000006000948947 */ /* 0x004fea0003800000 */
.L_x_116:
[----:B------:R-:W-:-:S04]  /*2700*/  UIADD3 UR4, UPT, UPT, UR5, 0x1, URZ ;  /* 0x0000000105047890 */ /* 0x000fc8000fffe0ff */
[----:B------:R-:W-:-:S04]  /*2710*/  UISETP.NE.AND UP0, UPT, UR4, 0x3, UPT ;  /* 0x000000030400788c */ /* 0x000fc8000bf05270 */
[----:B------:R-:W-:Y:S02]  /*2720*/  USEL UR7, URZ, 0x1, UP0 ;  /* 0x00000001ff077887 */ /* 0x000fe40008000000 */
[----:B------:R-:W-:-:S04]  /*2730*/  USEL UR4, UR4, URZ, UP0 ;  /* 0x000000ff04047287 */ /* 0x000fc80008000000 */
[----:B------:R-:W-:Y:S01]  /*2740*/  ULEA UR5, UR4, UR6, 0x3 ;  /* 0x0000000604057291 */ /* 0x000fe2000f8e18ff */
[----:B------:R-:W-:-:S04]  /*2750*/  LOP3.LUT R12, R12, UR7, RZ, 0x3c, !PT ;  /* 0x000000070c0c7c12 */ /* 0x000fc8000f8e3cff */
[----:B-1----:R-:W-:-:S04]  /*2760*/  SHF.L.U32 R3, R12, 0x1f, RZ ;  /* 0x0000001f0c037819 */ /* 0x002fc800000006ff */
[----:B------:R-:W1:Y:S02]  /*2770*/  SYNCS.PHASECHK.TRANS64.TRYWAIT P0, [UR5], R3 ;  /* 0x00000003ff0075a7 */ /* 0x000e640008001105 */
[----:B-1----:R-:W-:Y:S05]  /*2780*/  @!P0 BRA `(.L_x_44) ;  /* 0x0000006000888947 */ /* 0x002fea0003800000 */
.L_x_118:
[----:B------:R-:W-:-:S04]  /*2790*/  UIADD3 UR4, UPT, UPT, UR4, 0x1, URZ ;  /* 0x0000000104047890 */ /* 0x000fc8000fffe0ff */
[----:B------:R-:W-:-:S04]  /*27a0*/  UISETP.NE.AND UP0, UPT, UR4, 0x3, UPT ;  /* 0x000000030400788c */ /* 0x000fc8000bf05270 */
[----:B------:R-:W-:Y:S02]  /*27b0*/  USEL UR5, URZ, 0x1, UP0 ;  /* 0x00000001ff057887 */ /* 0x000fe40008000000 */
[----:B------:R-:W-:-:S04]  /*27c0*/  USEL UR4, UR4, URZ, UP0 ;  /* 0x000000ff04047287 */ /* 0x000fc80008000000 */
[----:B------:R-:W-:Y:S01]  /*27d0*/  ULEA UR4, UR4, UR6, 0x3 ;  /* 0x0000000604047291 */ /* 0x000fe2000f8e18ff */
[----:B-1----:R-:W-:-:S04]  /*27e0*/  LOP3.LUT R3, R12, UR5, RZ, 0x3c, !PT ;  /* 0x000000050c037c12 */ /* 0x002fc8000f8e3cff */
[----:B------:R-:W-:Y:S01]  /*27f0*/  SHF.L.U32 R3, R3, 0x1f, RZ ;  /* 0x0000001f03037819 */ /* 0x000fe200000006ff */
[----:B------:R-:W-:-:S07]  /*2800*/  IMAD.U32 R0, RZ, RZ, UR4 ;  /* 0x00000004ff007e24 */ /* 0x000fce000f8e00ff */
.L_x_45:
[----:B-1----:R1:W2:Y:S02]  /*2810*/  SYNCS.PHASECHK.TRANS64.TRYWAIT P0, [R0+URZ], R3 ;  /* 0x00000003000075a7 */ /* 0x0022a400080011ff */
[----:B--2---:R-:W-:Y:S05]  /*2820*/  @!P0 NANOSLEEP.SYNCS 0x989680 ;  /* 0x009896800000895d */ /* 0x004fea0003900000 */
[----:B------:R-:W2:Y:S02]  /*2830*/  @!P0 SYNCS.PHASECHK.TRANS64 P0, [R0+URZ], R3 ;  /* 0x00000003000085a7 */ /* 0x000ea400080010ff */
[----:B--2---:R-:W-:Y:S05]  /*2840*/  @P0 EXIT ;  /* 0x000000000000094d */ /* 0x004fea0003800000 */
[----:B------:R-:W-:Y:S05]  /*2850*/  BRA `(.L_x_45) ;  /* 0xfffffffc00ec7947 */ /* 0x000fea000383ffff */
.L_x_22:
[----:B------:R-:W-:-:S04]  /*2860*/  UISETP.NE.AND UP0, UPT, UR45, URZ, UPT ;  /* 0x000000ff2d00728c */ /* 0x000fc8000bf05270 */
[----:B------:R-:W-:-:S09]  /*2870*/  UISETP.NE.OR UP0, UPT, UR17, 0x1, UP0 ;  /* 0x000000011100788c */ /* 0x000fd20008705670 */
[----:B------:R-:W-:Y:S05]  /*2880*/  BRA.U UP0, `(.L_x_46) ;  /* 0x0000000500487547 */ /* 0x000fea000b800000 */
[----:B------:R-:W-:Y:S01]  /*2890*/  ISETP.GE.U32.AND P2, PT, R0, 0x2, PT ;  /* 0x000000020000780c */ /* 0x000fe20003f46070 */
[----:B------:R-:W-:Y:S01]  /*28a0*/  IMAD.MOV.U32 R12, RZ, RZ, 0x1 ;  /* 0x00000001ff0c7424 */ /* 0x000fe200078e00ff */
[----:B------:R-:W-:Y:S02]  /*28b0*/  CS2R R10, SRZ ;  /* 0x00000000000a7805 */ /* 0x000fe4000001ff00 */
[----:B------:R-:W-:Y:S01]  /*28c0*/  CS2R R8, SRZ ;  /* 0x0000000000087805 */ /* 0x000fe2000001ff00 */
[----:B------:R-:W-:Y:S01]  /*28d0*/  UMOV UR6, 0x400 ;  /* 0x0000040000067882 */ /* 0x000fe20000000000 */
[----:B------:R-:W-:Y:S01]  /*28e0*/  UMOV UR5, URZ ;  /* 0x000000ff00057c82 */ /* 0x000fe20008000000 */
[----:B------:R-:W-:-:S12]  /*28f0*/  ULEA UR6, UR45, UR6, 0x18 ;  /* 0x000000062d067291 */ /* 0x000fd8000f8ec0ff */
.L_x_50:
[----:B------:R-:W-:Y:S02]  /*2900*/  LEA R2, R8, UR6, 0x3 ;  /* 0x0000000608027c11 */ /* 0x000fe4000f8e18ff */
[----:B------:R-:W-:-:S03]  /*2910*/  SHF.L.U32 R5, R9, 0x1f, RZ ;  /* 0x0000001f09057819 */ /* 0x000fc600000006ff */
[----:B------:R-:W-:Y:S01]  /*2920*/  VIADD R4, R2, 0xd0 ;  /* 0x000000d002047836 */ /* 0x000fe20000000000 */
[----:B------:R-:W1:Y:S02]  /*2930*/  SYNCS.PHASECHK.TRANS64.TRYWAIT P0, [R2+URZ+0xc0], R5 ;  /* 0x0000c005020075a7 */ /* 0x000e6400080011ff */
[----:B-1----:R-:W-:Y:S05]  /*2940*/  @!P0 BRA `(.L_x_47) ;  /* 0x0000006000308947 */ /* 0x002fea0003800000 */
.L_x_119:
[----:B------:R-:W-:Y:S01]  /*2950*/  ULEA UR4, UR5, UR6, 0x3 ;  /* 0x0000000605047291 */ /* 0x000fe2000f8e18ff */
[----:B------:R-:W-:Y:S02]  /*2960*/  PRMT R4, RZ, 0x654, R4 ;  /* 0x00000654ff047816 */ /* 0x000fe40000000004 */
[----:B-1----:R-:W-:Y:S01]  /*2970*/  SHF.L.U32 R5, R12, 0x1f, RZ ;  /* 0x0000001f0c057819 */ /* 0x002fe200000006ff */
[----:B------:R-:W-:Y:S01]  /*2980*/  UIADD3 UR7, UPT, UPT, UR4, 0x60, URZ ;  /* 0x0000006004077890 */ /* 0x000fe2000fffe0ff */
[----:B------:R1:W-:Y:S05]  /*2990*/  SYNCS.ARRIVE.TRANS64.RED.A1T0 RZ, [R4+URZ], RZ ;  /* 0x000000ff04ff79a7 */ /* 0x0003ea00081004ff */
[----:B------:R-:W-:Y:S01]  /*29a0*/  IMAD.U32 R7, RZ, RZ, UR7 ;  /* 0x00000007ff077e24 */ /* 0x000fe2000f8e00ff */
[----:B------:R-:W2:Y:S04]  /*29b0*/  SYNCS.PHASECHK.TRANS64.TRYWAIT P0, [UR4+0x70], R5 ;  /* 0x00007005ff0075a7 */ /* 0x000ea80008001104 */
[----:B------:R-:W-:Y:S01]  /*29c0*/  PRMT R6, R0, 0x654, R7 ;  /* 0x0000065400067816 */ /* 0x000fe20000000007 */
[----:B-1----:R-:W-:Y:S01]  /*29d0*/  @!P2 IMAD.MOV.U32 R4, RZ, RZ, 0x10 ;  /* 0x00000010ff04a424 */ /* 0x002fe200078e00ff */
[----:B--2---:R-:W-:Y:S06]  /*29e0*/  @!P0 BRA `(.L_x_48) ;  /* 0x00000060001c8947 */ /* 0x004fec0003800000 */
.L_x_121:
[----:B------:R-:W-:Y:S01]  /*29f0*/  ULEA UR8, UR5, UR6, 0x4 ;  /* 0x0000000605087291 */ /* 0x000fe2000f8e20ff */
[----:B------:R-:W-:Y:S01]  /*2a00*/  SEL R3, R6, R3, !P2 ;  /* 0x0000000306037207 */ /* 0x000fe20005000000 */
[----:B------:R-:W-:Y:S01]  /*2a10*/  UIADD3 UR9, UPT, UPT, UR4, 0x60, URZ ;  /* 0x0000006004097890 */ /* 0x000fe2000fffe0ff */
[----:B-1----:R-:W-:Y:S01]  /*2a20*/  LEA R2, R11, UR6, 0x3 ;  /* 0x000000060b027c11 */ /* 0x002fe2000f8e18ff */
[----:B------:R-:W-:Y:S01]  /*2a30*/  UIADD3 UR8, UPT, UPT, UR8, 0xf0, URZ ;  /* 0x000000f008087890 */ /* 0x000fe2000fffe0ff */
[----:B------:R-:W-:Y:S01]  /*2a40*/  SHF.L.U32 R5, R10, 0x1f, RZ ;  /* 0x0000001f0a057819 */ /* 0x000fe200000006ff */
[----:B------:R1:W-:Y:S01]  /*2a50*/  @!P2 SYNCS.ARRIVE.TRANS64.RED RZ, [R3+URZ], R4 ;  /* 0x0000000403ffa9a7 */ /* 0x0003e200080004ff */
[----:B------:R-:W-:Y:S01]  /*2a60*/  UIADD3 UR4, UPT, UPT, UR5, 0x1, URZ ;  /* 0x0000000105047890 */ /* 0x000fe2000fffe0ff */
[----:B------:R-:W-:-:S03]  /*2a70*/  VIADD R8, R8, 0x1 ;  /* 0x0000000108087836 */ /* 0x000fc60000000000 */
[----:B------:R-:W-:Y:S02]  /*2a80*/  UISETP.NE.AND UP0, UPT, UR4, 0x2, UPT ;  /* 0x000000020400788c */ /* 0x000fe4000bf05270 */
[----:B------:R-:W-:Y:S06]  /*2a90*/  UGETNEXTWORKID.BROADCAST [UR8], [UR9] ;  /* 0x00000000080073ca */ /* 0x000fec0008000100 */
[----:B------:R-:W-:Y:S01]  /*2aa0*/  USEL UR7, URZ, 0x1, UP0 ;  /* 0x00000001ff077887 */ /* 0x000fe20008000000 */
[----:B------:R-:W-:Y:S01]  /*2ab0*/  ISETP.NE.AND P0, PT, R8, 0x2, PT ;  /* 0x000000020800780c */ /* 0x000fe20003f05270 */
[----:B------:R-:W-:Y:S01]  /*2ac0*/  USEL UR5, UR4, URZ, UP0 ;  /* 0x000000ff04057287 */ /* 0x000fe20008000000 */
[----:B------:R-:W2:Y:S03]  /*2ad0*/  SYNCS.PHASECHK.TRANS64.TRYWAIT P1, [R2+URZ+0x60], R5 ;  /* 0x00006005020075a7 */ /* 0x000ea600080211ff */
[----:B------:R-:W-:Y:S01]  /*2ae0*/  LOP3.LUT R12, R12, UR7, RZ, 0x3c, !PT ;  /* 0x000000070c0c7c12 */ /* 0x000fe2000f8e3cff */
[----:B-12---:R-:W-:Y:S07]  /*2af0*/  @!P1 BRA `(.L_x_49) ;  /* 0x0000005c00f09947 */ /* 0x006fee0003800000 */
.L_x_122:
[C---:B------:R-:W-:Y:S01]  /*2b00*/  LEA R4, R11.reuse, UR6, 0x4 ;  /* 0x000000060b047c11 */ /* 0x040fe2000f8e20ff */
[----:B-1----:R-:W-:Y:S01]  /*2b10*/  VIADD R2, R2, 0x70 ;  /* 0x0000007002027836 */ /* 0x002fe20000000000 */
[----:B------:R-:W-:Y:S01]  /*2b20*/  SEL R8, R8, RZ, P0 ;  /* 0x000000ff08087207 */ /* 0x000fe20000000000 */
[----:B------:R-:W-:-:S03]  /*2b30*/  VIADD R11, R11, 0x1 ;  /* 0x000000010b0b7836 */ /* 0x000fc60000000000 */
[----:B------:R-:W1:Y:S01]  /*2b40*/  LDS.128 R4, [R4+0xf0] ;  /* 0x0000f00004047984 */ /* 0x000e620000000c00 */
[----:B------:R-:W-:Y:S02]  /*2b50*/  PRMT R2, RZ, 0x654, R2 ;  /* 0x00000654ff027816 */ /* 0x000fe40000000002 */
[C---:B------:R-:W-:Y:S01]  /*2b60*/  ISETP.NE.AND P1, PT, R11.reuse, 0x2, PT ;  /* 0x000000020b00780c */ /* 0x040fe20003f25270 */
[----:B------:R-:W-:Y:S01]  /*2b70*/  @!PT LDS RZ, [RZ] ;  /* 0x00000000fffff984 */ /* 0x000fe20000000800 */
[----:B------:R-:W-:Y:S01]  /*2b80*/  @!PT LDS RZ, [RZ] ;  /* 0x00000000fffff984 */ /* 0x000fe20000000800 */
[----:B------:R-:W-:Y:S01]  /*2b90*/  @!PT LDS RZ, [RZ] ;  /* 0x00000000fffff984 */ /* 0x000fe20000000800 */
[----:B------:R-:W-:Y:S01]  /*2ba0*/  @!PT LDS RZ, [RZ] ;  /* 0x00000000fffff984 */ /* 0x000fe20000000800 */
[----:B------:R2:W-:Y:S06]  /*2bb0*/  MEMBAR.ALL.CTA ;  /* 0x0000000000007992 */ /* 0x0005ec0000008000 */
[----:B--2---:R-:W2:Y:S01]  /*2bc0*/  FENCE.VIEW.ASYNC.S ;  /* 0x00000000000073c6 */ /* 0x004ea20000000000 */
[----:B------:R-:W-:Y:S01]  /*2bd0*/  SEL R11, R11, RZ, P1 ;  /* 0x000000ff0b0b7207 */ /* 0x000fe20000800000 */
[----:B--2---:R2:W-:Y:S01]  /*2be0*/  SYNCS.ARRIVE.TRANS64.RED.A1T0 RZ, [R2+URZ], RZ ;  /* 0x000000ff02ff79a7 */ /* 0x0045e200081004ff */
[----:B-1----:R-:W-:-:S02]  /*2bf0*/  LOP3.LUT P3, RZ, R6, 0x1, RZ, 0xc0, !PT ;  /* 0x0000000106ff7812 */ /* 0x002fc4000786c0ff */
[----:B------:R-:W-:-:S04]  /*2c00*/  SEL R5, RZ, 0x1, P1 ;  /* 0x00000001ff057807 */ /* 0x000fc80000800000 */
[----:B------:R-:W-:Y:S02]  /*2c10*/  LOP3.LUT R10, R10, R5, RZ, 0x3c, !PT ;  /* 0x000000050a0a7212 */ /* 0x000fe400078e3cff */
[----:B--2---:R-:W-:-:S04]  /*2c20*/  SEL R2, RZ, 0x1, P0 ;  /* 0x00000001ff027807 */ /* 0x004fc80000000000 */
[----:B------:R-:W-:Y:S01]  /*2c30*/  LOP3.LUT R9, R9, R2, RZ, 0x3c, !PT ;  /* 0x0000000209097212 */ /* 0x000fe200078e3cff */
[----:B------:R-:W-:Y:S06]  /*2c40*/  @P3 BRA `(.L_x_50) ;  /* 0xfffffffc002c3947 */ /* 0x000fec000383ffff */
[----:B------:R-:W-:Y:S01]  /*2c50*/  ULEA UR4, UR5, UR6, 0x3 ;  /* 0x0000000605047291 */ /* 0x000fe2000f8e18ff */
[----:B------:R-:W-:-:S08]  /*2c60*/  SHF.L.U32 R3, R12, 0x1f, RZ ;  /* 0x0000001f0c037819 */ /* 0x000fd000000006ff */
[----:B------:R-:W1:Y:S02]  /*2c70*/  SYNCS.PHASECHK.TRANS64 P0, [UR4+0x70], R3 ;  /* 0x00007003ff0075a7 */ /* 0x000e640008001004 */
[----:B-1----:R-:W-:Y:S05]  /*2c80*/  @P0 BRA `(.L_x_51) ;  /* 0x0000000000080947 */ /* 0x002fea0003800000 */
[----:B------:R-:W1:Y:S02]  /*2c90*/  SYNCS.PHASECHK.TRANS64.TRYWAIT P0, [UR4+0x70], R3 ;  /* 0x00007003ff0075a7 */ /* 0x000e640008001104 */
[----:B-1----:R-:W-:Y:S05]  /*2ca0*/  @!P0 BRA `(.L_x_52) ;  /* 0x0000005c00988947 */ /* 0x002fea0003800000 */
.L_x_51:
[----:B------:R-:W-:-:S04]  /*2cb0*/  UIADD3 UR7, UPT, UPT, UR5, 0x1, URZ ;  /* 0x0000000105077890 */ /* 0x000fc8000fffe0ff */
[----:B------:R-:W-:-:S04]  /*2cc0*/  UISETP.NE.AND UP0, UPT, UR7, 0x2, UPT ;  /* 0x000000020700788c */ /* 0x000fc8000bf05270 */
[----:B------:R-:W-:Y:S02]  /*2cd0*/  USEL UR8, URZ, 0x1, UP0 ;  /* 0x00000001ff087887 */ /* 0x000fe40008000000 */
[----:B------:R-:W-:-:S04]  /*2ce0*/  USEL UR7, UR7, URZ, UP0 ;  /* 0x000000ff07077287 */ /* 0x000fc80008000000 */
[----:B------:R-:W-:Y:S01]  /*2cf0*/  ULEA UR7, UR7, UR6, 0x3 ;  /* 0x0000000607077291 */ /* 0x000fe2000f8e18ff */
[----:B-1----:R-:W-:-:S04]  /*2d00*/  LOP3.LUT R3, R12, UR8, RZ, 0x3c, !PT ;  /* 0x000000080c037c12 */ /* 0x002fc8000f8e3cff */
[----:B------:R-:W-:-:S04]  /*2d10*/  SHF.L.U32 R0, R3, 0x1f, RZ ;  /* 0x0000001f03007819 */ /* 0x000fc800000006ff */
[----:B------:R-:W1:Y:S02]  /*2d20*/  SYNCS.PHASECHK.TRANS64 P0, [UR7+0x70], R0 ;  /* 0x00007000ff0075a7 */ /* 0x000e640008001007 */
[----:B-1----:R-:W-:Y:S05]  /*2d30*/  @P0 EXIT ;  /* 0x000000000000094d */ /* 0x002fea0003800000 */
[----:B------:R-:W-:Y:S02]  /*2d40*/  SHF.L.U32 R3, R3, 0x1f, RZ ;  /* 0x0000001f03037819 */ /* 0x000fe400000006ff */
[----:B------:R-:W-:-:S07]  /*2d50*/  MOV R0, UR7 ;  /* 0x0000000700007c02 */ /* 0x000fce0008000f00 */
.L_x_53:
[----:B-1----:R1:W2:Y:S02]  /*2d60*/  SYNCS.PHASECHK.TRANS64.TRYWAIT P0, [R0+URZ+0x70], R3 ;  /* 0x00007003000075a7 */ /* 0x0022a400080011ff */
[----:B--2---:R-:W-:Y:S05]  /*2d70*/  @!P0 NANOSLEEP.SYNCS 0x989680 ;  /* 0x009896800000895d */ /* 0x004fea0003900000 */
[----:B------:R-:W2:Y:S02]  /*2d80*/  @!P0 SYNCS.PHASECHK.TRANS64 P0, [R0+URZ+0x70], R3 ;  /* 0x00007003000085a7 */ /* 0x000ea400080010ff */
[----:B--2---:R-:W-:Y:S05]  /*2d90*/  @P0 EXIT ;  /* 0x000000000000094d */ /* 0x004fea0003800000 */
[----:B------:R-:W-:Y:S05]  /*2da0*/  BRA `(.L_x_53) ;  /* 0xfffffffc00ec7947 */ /* 0x000fea000383ffff */
.L_x_46:
[----:B------:R-:W-:Y:S05]  /*2db0*/  BRA.U UP4, `(.L_x_54) ;  /* 0x0000000d04847547 */ /* 0x000fea000b800000 */
[----:B------:R-:W-:Y:S01]  /*2dc0*/  UMOV UR4, 0x40 ;  /* 0x0000004000047882 */ /* 0x000fe20000000000 */
[----:B------:R-:W-:Y:S01]  /*2dd0*/  NOP ;  /* 0x0000000000007918 */ /* 0x000fe20000000000 */
[----:B------:R-:W-:Y:S01]  /*2de0*/  ULEA UR5, UR45, UR4, 0x18 ;  /* 0x000000042d057291 */ /* 0x000fe2000f8ec0ff */
[----:B------:R-:W-:Y:S02]  /*2df0*/  UMOV UR6, 0x400 ;  /* 0x0000040000067882 */ /* 0x000fe40000000000 */
[----:B------:R-:W-:-:S06]  /*2e00*/  ULEA UR6, UR45, UR6, 0x18 ;  /* 0x000000062d067291 */ /* 0x000fcc000f8ec0ff */
[----:B------:R-:W1:Y:S02]  /*2e10*/  LDS.U8 R0, [UR5+0x1c] ;  /* 0x00001c05ff007984 */ /* 0x000e640008000000 */
[----:B-1----:R-:W-:-:S13]  /*2e20*/  ISETP.NE.AND P0, PT, R0, RZ, PT ;  /* 0x000000ff0000720c */ /* 0x002fda0003f05270 */
[----:B------:R-:W-:Y:S05]  /*2e30*/  @P0 BRA `(.L_x_55) ;  /* 0x0000000000580947 */ /* 0x000fea0003800000 */
[----:B------:R-:W-:-:S13]  /*2e40*/  ELECT P0, URZ, PT ;  /* 0x0000000000ff782f */ /* 0x000fda0003800000 */
[----:B------:R-:W-:Y:S05]  /*2e50*/  @!P0 BRA `(.L_x_56) ;  /* 0x0000000000608947 */ /* 0x000fea0003800000 */
[----:B------:R-:W-:Y:S01]  /*2e60*/  UMOV UR4, 0x10 ;  /* 0x0000001000047882 */ /* 0x000fe20000000000 */
[----:B------:R-:W-:Y:S01]  /*2e70*/  HFMA2 R0, -RZ, RZ, 0, 5.9604644775390625e-08 ;  /* 0x00000001ff007431 */ /* 0x000fe200000001ff */
[----:B------:R-:W-:-:S03]  /*2e80*/  MOV R3, 0xffff ;  /* 0x0000ffff00037802 */ /* 0x000fc60000000f00 */
[----:B------:R-:W-:Y:S04]  /*2e90*/  DEPBAR.LE SB1, 0x36 ;  /* 0x00009d800000791a */ /* 0x000fe80000000000 */
[----:B------:R-:W1:Y:S02]  /*2ea0*/  UTCATOMSWS.FIND_AND_SET.ALIGN UP0, UR4, UR4 ;  /* 0x00000004000475e3 */ /* 0x000e640008000800 */
[----:B-1----:R-:W-:Y:S01]  /*2eb0*/  MOV R4, UR4 ;  /* 0x0000000400047c02 */ /* 0x002fe20008000f00 */
[----:B------:R-:W-:Y:S06]  /*2ec0*/  BRA.U UP0, `(.L_x_57) ;  /* 0x0000000100187547 */ /* 0x000fec000b800000 */
.L_x_58:
[----:B------:R-:W-:Y:S05]  /*2ed0*/  NANOSLEEP 0x64 ;  /* 0x000000640000795d */ /* 0x000fea0003800000 */
[----:B------:R-:W-:-:S05]  /*2ee0*/  UMOV UR4, 0x10 ;  /* 0x0000001000047882 */ /* 0x000fca0000000000 */
[----:B------:R-:W-:Y:S04]  /*2ef0*/  DEPBAR.LE SB1, 0x36 ;  /* 0x00009d800000791a */ /* 0x000fe80000000000 */
[----:B------:R-:W1:Y:S02]  /*2f00*/  UTCATOMSWS.FIND_AND_SET.ALIGN UP0, UR4, UR4 ;  /* 0x00000004000475e3 */ /* 0x000e640008000800 */
[----:B-1----:R-:W-:Y:S01]  /*2f10*/  MOV R4, UR4 ;  /* 0x0000000400047c02 */ /* 0x002fe20008000f00 */
[----:B------:R-:W-:Y:S05]  /*2f20*/  BRA.U !UP0, `(.L_x_58) ;  /* 0xfffffffd08e87547 */ /* 0x000fea000b83ffff */
.L_x_57:
[-C--:B------:R-:W-:Y:S02]  /*2f30*/  SHF.L.U32 R3, R3, R4.reuse, RZ ;  /* 0x0000000403037219 */ /* 0x080fe400000006ff */
[----:B------:R-:W-:Y:S01]  /*2f40*/  SHF.L.U32 R0, R0, R4, RZ ;  /* 0x0000000400007219 */ /* 0x000fe200000006ff */
[----:B------:R-:W-:Y:S02]  /*2f50*/  IMAD.SHL.U32 R4, R4, 0x20, RZ ;  /* 0x0000002004047824 */ /* 0x000fe400078e00ff */
[----:B------:R1:W-:Y:S04]  /*2f60*/  ATOMS.OR RZ, [UR5+0x14], R3 ;  /* 0x00001403ffff798c */ /* 0x0003e8000b000005 */
[----:B------:R1:W-:Y:S04]  /*2f70*/  ATOMS.OR RZ, [UR5+0x18], R0 ;  /* 0x00001800ffff798c */ /* 0x0003e8000b000005 */
[----:B------:R1:W-:Y:S01]  /*2f80*/  STS [UR6+0x110], R4 ;  /* 0x00011004ff007988 */ /* 0x0003e20008000806 */
[----:B------:R-:W-:Y:S05]  /*2f90*/  BRA `(.L_x_56) ;  /* 0x0000000000107947 */ /* 0x000fea0003800000 */
.L_x_55:
[----:B------:R-:W-:Y:S02]  /*2fa0*/  MOV R0, 0xffffffff ;  /* 0xffffffff00007802 */ /* 0x000fe40000000f00 */
[----:B------:R-:W-:-:S03]  /*2fb0*/  MOV R4, 0x2fe0 ;  /* 0x00002fe000047802 */ /* 0x000fc60000000f00 */
[----:B------:R1:W-:Y:S04]  /*2fc0*/  STS [UR6+0x110], R0 ;  /* 0x00011000ff007988 */ /* 0x0003e80008000806 */
[----:B-1---5:R-:W-:Y:S05]  /*2fd0*/  CALL.REL.NOINC `($__internal_1_$__cuda_sm10x_tcgen05_guardrail_trap_phase_invalid_during_alloc) ;  /* 0x0000006000587944 */ /* 0x022fea0003c00000 */
.L_x_56:
[----:B------:R-:W-:Y:S05]  /*2fe0*/  WARPSYNC.ALL ;  /* 0x0000000000007948 */ /* 0x000fea0003800000 */
[----:B------:R-:W2:Y:S01]  /*2ff0*/  S2UR UR4, SR_CgaCtaId ;  /* 0x00000000000479c3 */ /* 0x000ea20000008800 */
[----:B------:R-:W-:Y:S01]  /*3000*/  UMOV UR17, 0x400 ;  /* 0x0000040000117882 */ /* 0x000fe20000000000 */
[----:B------:R-:W-:-:S06]  /*3010*/  NOP ;  /* 0x0000000000007918 */ /* 0x000fcc0000000000 */
[----:B------:R-:W-:Y:S06]  /*3020*/  BAR.ARV 0x6, 0xa0 ;  /* 0x0182800000007b1d */ /* 0x000fec0000002000 */
[----:B------:R-:W3:Y:S01]  /*3030*/  LDCU UR5, c[0x0][0x38c] ;  /* 0x00007180ff0577ac */ /* 0x000ee20008000800 */
[----:B------:R-:W-:Y:S01]  /*3040*/  LOP3.LUT R2, R2, 0xffff, RZ, 0xc0, !PT ;  /* 0x0000ffff02027812 */ /* 0x000fe200078ec0ff */
[----:B------:R-:W-:Y:S01]  /*3050*/  IMAD.MOV.U32 R11, RZ, RZ, 0x1 ;  /* 0x00000001ff0b7424 */ /* 0x000fe200078e00ff */
[----:B------:R-:W-:Y:S01]  /*3060*/  CS2R R8, SRZ ;  /* 0x0000000000087805 */ /* 0x000fe2000001ff00 */
[----:B------:R-:W4:Y:S01]  /*3070*/  LDCU UR8, c[0x0][0x38c] ;  /* 0x00007180ff0877ac */ /* 0x000f220008000800 */
[----:B------:R-:W-:Y:S01]  /*3080*/  R2UR UR19, R2 ;  /* 0x00000000021372ca */ /* 0x000fe200000e0000 */
[----:B------:R-:W-:Y:S01]  /*3090*/  IMAD.MOV.U32 R10, RZ, RZ, RZ ;  /* 0x000000ffff0a7224 */ /* 0x000fe200078e00ff */
[----:B------:R-:W-:Y:S01]  /*30a0*/  UMOV UR23, URZ ;  /* 0x000000ff00177c82 */ /* 0x000fe20008000000 */
[----:B------:R-:W-:Y:S01]  /*30b0*/  UMOV UR14, URZ ;  /* 0x000000ff000e7c82 */ /* 0x000fe20008000000 */
[----:B--2---:R-:W-:Y:S01]  /*30c0*/  ULEA UR17, UR4, UR17, 0x18 ;  /* 0x0000001104117291 */ /* 0x004fe2000f8ec0ff */
[----:B------:R-:W-:Y:S01]  /*30d0*/  UMOV UR26, 0x0 ;  /* 0x00000000001a7882 */ /* 0x000fe20000000000 */
[----:B------:R-:W-:-:S02]  /*30e0*/  UMOV UR27, 0x82004a0 ;  /* 0x082004a0001b7882 */ /* 0x000fc40000000000 */
[----:B------:R-:W-:Y:S02]  /*30f0*/  UIADD3 UR6, UPT, UPT, UR17, 0x8400, URZ ;  /* 0x0000840011067890 */ /* 0x000fe4000fffe0ff */
[----:B------:R-:W-:Y:S02]  /*3100*/  UIADD3 UR7, UPT, UPT, UR17, 0xe400, URZ ;  /* 0x0000e40011077890 */ /* 0x000fe4000fffe0ff */
[----:B---3--:R-:W-:Y:S01]  /*3110*/  UIADD3 UR5, UPT, UPT, UR5, 0x3f, URZ ;  /* 0x0000003f05057890 */ /* 0x008fe2000fffe0ff */
[----:B-1----:R-:W1:Y:S01]  /*3120*/  LDS R0, [UR17+0x110] ;  /* 0x00011011ff007984 */ /* 0x002e620008000800 */
[----:B------:R-:W-:Y:S02]  /*3130*/  USHF.R.U32.HI UR6, URZ, 0x4, UR6 ;  /* 0x00000004ff067899 */ /* 0x000fe40008011606 */
[----:B------:R-:W-:Y:S02]  /*3140*/  USHF.R.S32.HI UR4, URZ, 0x1f, UR5 ;  /* 0x0000001fff047899 */ /* 0x000fe40008011405 */
[----:B------:R-:W-:-:S02]  /*3150*/  ULOP3.LUT UR6, UR6, 0x3fff, URZ, 0xc0, !UPT ;  /* 0x00003fff06067892 */ /* 0x000fc4000f8ec0ff */
[----:B------:R-:W-:Y:S02]  /*3160*/  ULEA.HI UR4, UR4, UR5, URZ, 0x6 ;  /* 0x0000000504047291 */ /* 0x000fe4000f8f30ff */
[----:B------:R-:W-:Y:S02]  /*3170*/  USHF.R.U32.HI UR5, URZ, 0x4, UR7 ;  /* 0x00000004ff057899 */ /* 0x000fe40008011607 */
[----:B------:R-:W-:Y:S02]  /*3180*/  USHF.R.S32.HI UR28, URZ, 0x6, UR4 ;  /* 0x00000006ff1c7899 */ /* 0x000fe40008011404 */
[----:B------:R-:W-:Y:S02]  /*3190*/  ULOP3.LUT UR5, UR5, 0x3fff, URZ, 0xc0, !UPT ;  /* 0x00003fff05057892 */ /* 0x000fe4000f8ec0ff */
[----:B------:R-:W-:Y:S02]  /*31a0*/  UISETP.LT.AND UP0, UPT, UR28, 0x1, UPT ;  /* 0x000000011c00788c */ /* 0x000fe4000bf01270 */
[----:B------:R-:W-:-:S02]  /*31b0*/  ULOP3.LUT UR20, UR6, 0x10000, URZ, 0xfc, !UPT ;  /* 0x0001000006147892 */ /* 0x000fc4000f8efcff */
[----:B------:R-:W-:Y:S02]  /*31c0*/  USEL UR29, UR28, 0x1, !UP0 ;  /* 0x000000011c1d7887 */ /* 0x000fe4000c000000 */
[----:B------:R-:W-:Y:S02]  /*31d0*/  ULOP3.LUT UR21, UR5, 0x10000, URZ, 0xfc, !UPT ;  /* 0x0001000005157892 */ /* 0x000fe4000f8efcff */
[----:B------:R-:W-:Y:S02]  /*31e0*/  UIADD3 UR29, UPT, UPT, -UR29, URZ, URZ ;  /* 0x000000ff1d1d7290 */ /* 0x000fe4000fffe1ff */
[----:B----4-:R-:W-:Y:S01]  /*31f0*/  UISETP.GE.AND UP4, UPT, UR8, 0x1, UPT ;  /* 0x000000010800788c */ /* 0x010fe2000bf86270 */
[----:B------:R-:W-:Y:S01]  /*3200*/  UMOV UR24, 0x0 ;  /* 0x0000000000187882 */ /* 0x000fe20000000000 */
[----:B------:R-:W-:Y:S01]  /*3210*/  UMOV UR25, 0x82004a0 ;  /* 0x082004a000197882 */ /* 0x000fe20000000000 */
[----:B-1----:R-:W-:-:S15]  /*3220*/  R2UR UR30, R0 ;  /* 0x00000000001e72ca */ /* 0x002fde00000e0000 */
.L_x_65:
[----:B------:R-:W-:Y:S02]  /*3230*/  LEA R0, R10, UR17, 0x3 ;  /* 0x000000110a007c11 */ /* 0x000fe4000f8e18ff */
[----:B------:R-:W-:Y:S02]  /*3240*/  SHF.L.U32 R5, R9, 0x1f, RZ ;  /* 0x0000001f09057819 */ /* 0x000fe400000006ff */
[----:B------:R-:W-:Y:S01]  /*3250*/  PLOP3.LUT P0, PT, PT, PT, UP4, 0x80, 0x8 ;  /* 0x000000000008781c */ /* 0x000fe20003f0f048 */
[----:B------:R-:W-:Y:S01]  /*3260*/  VIADD R3, R0, 0x70 ;  /* 0x0000007000037836 */ /* 0x000fe20000000000 */
[----:B-1----:R-:W1:Y:S02]  /*3270*/  SYNCS.PHASECHK.TRANS64.TRYWAIT P1, [R0+URZ+0x60], R5 ;  /* 0x00006005000075a7 */ /* 0x002e6400080211ff */
[----:B-1-3--:R-:W-:Y:S09]  /*3280*/  @!P1 BRA `(.L_x_59) ;  /* 0x0000005800389947 */ /* 0x00aff20003800000 */
.L_x_124:
[----:B------:R-:W-:Y:S01]  /*3290*/  LEA R4, R10, UR17, 0x4 ;  /* 0x000000110a047c11 */ /* 0x000fe2000f8e20ff */
[----:B------:R-:W-:Y:S01]  /*32a0*/  @UP4 ULEA UR4, UR14, UR17, 0x3 ;  /* 0x000000110e044291 */ /* 0x000fe2000f8e18ff */
[----:B------:R-:W-:Y:S01]  /*32b0*/  PLOP3.LUT P2, PT, PT, PT, PT, 0x80, 0x8 ;  /* 0x000000000008781c */ /* 0x000fe20003f4f070 */
[----:B------:R-:W-:Y:S01]  /*32c0*/  ULEA UR22, UR23, UR17, 0x3 ;  /* 0x0000001117167291 */ /* 0x000fe2000f8e18ff */
[----:B------:R-:W-:Y:S01]  /*32d0*/  PRMT R3, RZ, 0x654, R3 ;  /* 0x00000654ff037816 */ /* 0x000fe20000000003 */
[----:B------:R-:W-:Y:S01]  /*32e0*/  ULEA UR18, UR23, UR30, 0x7 ;  /* 0x0000001e17127291 */ /* 0x000fe2000f8e38ff */
[----:B-1----:R-:W1:Y:S01]  /*32f0*/  LDS.128 R4, [R4+0xf0] ;  /* 0x0000f00004047984 */ /* 0x002e620000000c00 */
[----:B------:R-:W-:Y:S02]  /*3300*/  @P0 SHF.L.U32 R2, R8, 0x1f, RZ ;  /* 0x0000001f08020819 */ /* 0x000fe400000006ff */
[----:B------:R-:W-:Y:S01]  /*3310*/  SHF.L.U32 R0, R11, 0x1f, RZ ;  /* 0x0000001f0b007819 */ /* 0x000fe200000006ff */
[----:B------:R-:W-:Y:S01]  /*3320*/  @!PT LDS RZ, [RZ] ;  /* 0x00000000fffff984 */ /* 0x000fe20000000800 */
[----:B------:R-:W-:Y:S01]  /*3330*/  @!PT LDS RZ, [RZ] ;  /* 0x00000000fffff984 */ /* 0x000fe20000000800 */
[----:B------:R-:W-:Y:S01]  /*3340*/  @!PT LDS RZ, [RZ] ;  /* 0x00000000fffff984 */ /* 0x000fe20000000800 */
[----:B------:R-:W-:Y:S01]  /*3350*/  @!PT LDS RZ, [RZ] ;  /* 0x00000000fffff984 */ /* 0x000fe20000000800 */
[----:B------:R2:W-:Y:S06]  /*3360*/  MEMBAR.ALL.CTA ;  /* 0x0000000000007992 */ /* 0x0005ec0000008000 */
[----:B--2---:R-:W2:Y:S02]  /*3370*/  FENCE.VIEW.ASYNC.S ;  /* 0x00000000000073c6 */ /* 0x004ea40000000000 */
[----:B--2---:R2:W-:Y:S01]  /*3380*/  SYNCS.ARRIVE.TRANS64.RED.A1T0 RZ, [R3+URZ], RZ ;  /* 0x000000ff03ff79a7 */ /* 0x0045e200081004ff */
[----:B------:R2:W3:Y:S01]  /*3390*/  @P0 SYNCS.PHASECHK.TRANS64.TRYWAIT P2, [UR4], R2 ;  /* 0x00000002ff0005a7 */ /* 0x0004e20008041104 */
[----:B-1----:R-:W-:Y:S01]  /*33a0*/  LOP3.LUT P1, RZ, R6, 0x1, RZ, 0xc0, !PT ;  /* 0x0000000106ff7812 */ /* 0x002fe2000782c0ff */
[----:B------:R-:W1:Y:S02]  /*33b0*/  SYNCS.PHASECHK.TRANS64.TRYWAIT P0, [UR22+0xa0], R0 ;  /* 0x0000a000ff0075a7 */ /* 0x000e640008001116 */
[----:B-123--:R-:W-:Y:S10]  /*33c0*/  @!P0 BRA `(.L_x_60) ;  /* 0x0000005400fc8947 */ /* 0x00eff40003800000 */
.L_x_126:
[----:B------:R-:W-:Y:S01]  /*33d0*/  IADD3 R10, PT, PT, R10, 0x1, RZ ;  /* 0x000000010a0a7810 */ /* 0x000fe20007ffe0ff */
[----:B------:R-:W-:Y:S06]  /*33e0*/  BRA.U !UP4, `(.L_x_61) ;  /* 0x000000010c987547 */ /* 0x000fec000b800000 */
[----:B------:R-:W-:Y:S01]  /*33f0*/  UPLOP3.LUT UP2, UPT, UPT, UPT, UPT, 0x40, 0x4 ;  /* 0x000000000004789c */ /* 0x000fe20003f4e870 */
[----:B------:R-:W-:Y:S01]  /*3400*/  UMOV UR16, UR29 ;  /* 0x0000001d00107c82 */ /* 0x000fe20008000000 */
[----:B------:R-:W-:Y:S01]  /*3410*/  UMOV UR15, UR28 ;  /* 0x0000001c000f7c82 */ /* 0x000fe20008000000 */
[----:B------:R-:W-:-:S08]  /*3420*/  UMOV UR6, UR14 ;  /* 0x0000000e00067c82 */ /* 0x000fd00008000000 */
.L_x_64:
[----:B------:R-:W-:Y:S02]  /*3430*/  UIADD3 UR16, UPT, UPT, UR16, 0x1, URZ ;  /* 0x0000000110107890 */ /* 0x000fe4000fffe0ff */
[----:B--2---:R-:W-:Y:S02]  /*3440*/  ULEA UR5, UR6, UR17, 0x3 ;  /* 0x0000001106057291 */ /* 0x004fe4000f8e18ff */
[----:B------:R-:W-:Y:S01]  /*3450*/  UISETP.NE.AND UP3, UPT, UR16, URZ, UPT ;  /* 0x000000ff1000728c */ /* 0x000fe2000bf65270 */
[----:B---3--:R-:W-:Y:S10]  /*3460*/  @P2 BRA `(.L_x_62) ;  /* 0x00000000000c2947 */ /* 0x008ff40003800000 */
[----:B-1----:R-:W-:Y:S04]  /*3470*/  SHF.L.U32 R3, R8, 0x1f, RZ ;  /* 0x0000001f08037819 */ /* 0x002fe800000006ff */
[----:B------:R-:W1:Y:S02]  /*3480*/  SYNCS.PHASECHK.TRANS64.TRYWAIT P0, [UR5], R3 ;  /* 0x00000003ff0075a7 */ /* 0x000e640008001105 */
[----:B-1----:R-:W-:Y:S05]  /*3490*/  @!P0 BRA `(.L_x_63) ;  /* 0x0000005400e08947 */ /* 0x002fea0003800000 */
.L_x_62:
[----:B------:R-:W-:Y:S01]  /*34a0*/  UISETP.NE.AND UP0, UPT, UR15, 0x1, UPT ;  /* 0x000000010f00788c */ /* 0x000fe2000bf05270 */
[----:B------:R-:W-:Y:S01]  /*34b0*/  PLOP3.LUT P2, PT, PT, PT, PT, 0x80, 0x8 ;  /* 0x000000000008781c */ /* 0x000fe20003f4f070 */
[----:B------:R-:W-:Y:S02]  /*34c0*/  UIADD3 UR4, UPT, UPT, UR6, 0x1, URZ ;  /* 0x0000000106047890 */ /* 0x000fe4000fffe0ff */
[----:B------:R-:W-:Y:S02]  /*34d0*/  ULEA UR12, UR6, UR21, 0x9 ;  /* 0x00000015060c7291 */ /* 0x000fe4000f8e48ff */
[----:B------:R-:W-:Y:S01]  /*34e0*/  UISETP.NE.AND UP1, UPT, UR4, 0x3, UPT ;  /* 0x000000030400788c */ /* 0x000fe2000bf25270 */
[----:B------:R-:W-:Y:S01]  /*34f0*/  PLOP3.LUT P0, PT, PT, PT, UP0, 0x80, 0x8 ;  /* 0x000000000008781c */ /* 0x000fe20003f0f008 */
[----:B------:R-:W-:Y:S02]  /*3500*/  UIADD3 UR10, UPT, UPT, UR12, 0x2, URZ ;  /* 0x000000020c0a7890 */ /* 0x000fe4000fffe0ff */
[----:B------:R-:W-:Y:S02]  /*3510*/  USEL UR7, URZ, 0x1, UP1 ;  /* 0x00000001ff077887 */ /* 0x000fe40008800000 */
[----:B------:R-:W-:Y:S02]  /*3520*/  USEL UR14, UR4, URZ, UP1 ;  /* 0x000000ff040e7287 */ /* 0x000fe40008800000 */
[----:B------:R-:W-:Y:S02]  /*3530*/  UIADD3 UR15, UPT, UPT, UR15, -0x1, URZ ;  /* 0xffffffff0f0f7890 */ /* 0x000fe4000fffe0ff */
[----:B------:R-:W-:Y:S01]  /*3540*/  @UP0 ULEA UR4, UR14, UR17, 0x3 ;  /* 0x000000110e040291 */ /* 0x000fe2000f8e18ff */
[----:B------:R-:W-:Y:S01]  /*3550*/  LOP3.LUT R8, R8, UR7, RZ, 0x3c, !PT ;  /* 0x0000000708087c12 */ /* 0x000fe2000f8e3cff */
[----:B------:R-:W-:Y:S01]  /*3560*/  UIADD3 UR7, UPT, UPT, UR5, 0x18, URZ ;  /* 0x0000001805077890 */ /* 0x000fe2000fffe0ff */
[----:B------:R-:W-:Y:S02]  /*3570*/  UMOV UR13, 0x80004020 ;  /* 0x80004020000d7882 */ /* 0x000fe40000000000 */
[----:B-1----:R-:W-:Y:S01]  /*3580*/  @P0 SHF.L.U32 R0, R8, 0x1f, RZ ;  /* 0x0000001f08000819 */ /* 0x002fe200000006ff */
[----:B------:R-:W-:Y:S01]  /*3590*/  UMOV UR5, 0x80004020 ;  /* 0x8000402000057882 */ /* 0x000fe20000000000 */
[----:B------:R-:W-:Y:S01]  /*35a0*/  UMOV UR11, 0x80004020 ;  /* 0x80004020000b7882 */ /* 0x000fe20000000000 */
[----:B------:R-:W-:Y:S01]  /*35b0*/  UMOV UR9, 0x80004020 ;  /* 0x8000402000097882 */ /* 0x000fe20000000000 */
[----:B------:R2:W3:Y:S01]  /*35c0*/  @P0 SYNCS.PHASECHK.TRANS64.TRYWAIT P2, [UR4], R0 ;  /* 0x00000000ff0005a7 */ /* 0x0004e20008041104 */
[----:B------:R-:W-:Y:S03]  /*35d0*/  ULEA UR4, UR6, UR20, 0x9 ;  /* 0x0000001406047291 */ /* 0x000fe6000f8e48ff */
[----:B------:R-:W-:Y:S01]  /*35e0*/  UMOV UR6, UR14 ;  /* 0x0000000e00067c82 */ /* 0x000fe20008000000 */
[----:B------:R-:W-:Y:S05]  /*35f0*/  UIADD3 UR8, UPT, UPT, UR4, 0x2, URZ ;  /* 0x0000000204087890 */ /* 0x000fea000fffe0ff */
[----:B------:R2:W-:Y:S01]  /*3600*/  UTCIMMA gdesc[UR4], gdesc[UR12], tmem[UR18], tmem[UR26], idesc[UR27], UP2 ;  /* 0x00ff1a0c040075ea */ /* 0x0005e20009000112 */
[----:B------:R-:W-:Y:S03]  /*3610*/  UPLOP3.LUT UP2, UPT, UPT, UPT, UPT, 0x80, 0x8 ;  /* 0x000000000008789c */ /* 0x000fe60003f4f070 */
[----:B------:R2:W-:Y:S01]  /*3620*/  UTCIMMA gdesc[UR8], gdesc[UR10], tmem[UR18], tmem[UR24], idesc[UR25], UPT ;  /* 0x00ff180a080075ea */ /* 0x0005e2000b800112 */
[----:B------:R2:W-:Y:S01]  /*3630*/  UTCBAR.MULTICAST [UR7], URZ, UR19 ;  /* 0x000000ff070073e9 */ /* 0x0005e20008000813 */
[----:B------:R-:W-:Y:S06]  /*3640*/  BRA.U UP3, `(.L_x_64) ;  /* 0xfffffffd03787547 */ /* 0x000fec000b83ffff */
.L_x_61:
[----:B--2---:R-:W-:Y:S01]  /*3650*/  UIADD3 UR4, UPT, UPT, UR23, 0x1, URZ ;  /* 0x0000000117047890 */ /* 0x004fe2000fffe0ff */
[C---:B------:R-:W-:Y:S01]  /*3660*/  ISETP.NE.AND P0, PT, R10.reuse, 0x2, PT ;  /* 0x000000020a00780c */ /* 0x040fe20003f05270 */
[----:B------:R-:W-:Y:S02]  /*3670*/  UIADD3 UR5, UPT, UPT, UR22, 0x80, URZ ;  /* 0x0000008016057890 */ /* 0x000fe4000fffe0ff */
[----:B------:R-:W-:Y:S01]  /*3680*/  UISETP.NE.AND UP0, UPT, UR4, 0x4, UPT ;  /* 0x000000040400788c */ /* 0x000fe2000bf05270 */
[----:B-1----:R-:W-:Y:S02]  /*3690*/  SEL R0, RZ, 0x1, P0 ;  /* 0x00000001ff007807 */ /* 0x002fe40000000000 */
[----:B------:R-:W-:Y:S01]  /*36a0*/  SEL R10, R10, RZ, P0 ;  /* 0x000000ff0a0a7207 */ /* 0x000fe20000000000 */
[----:B------:R-:W-:Y:S01]  /*36b0*/  USEL UR6, URZ, 0x1, UP0 ;  /* 0x00000001ff067887 */ /* 0x000fe20008000000 */
[----:B------:R-:W-:Y:S01]  /*36c0*/  LOP3.LUT R9, R9, R0, RZ, 0x3c, !PT ;  /* 0x0000000009097212 */ /* 0x000fe200078e3cff */
[----:B------:R-:W-:Y:S01]  /*36d0*/  USEL UR23, UR4, URZ, UP0 ;  /* 0x000000ff04177287 */ /* 0x000fe20008000000 */
[----:B------:R1:W-:Y:S03]  /*36e0*/  UTCBAR [UR5], URZ ;  /* 0x000000ff050073e9 */ /* 0x0003e600080000ff */
[----:B------:R-:W-:Y:S01]  /*36f0*/  LOP3.LUT R11, R11, UR6, RZ, 0x3c, !PT ;  /* 0x000000060b0b7c12 */ /* 0x000fe2000f8e3cff */
[----:B------:R-:W-:Y:S07]  /*3700*/  @P1 BRA `(.L_x_65) ;  /* 0xfffffff800c81947 */ /* 0x000fee000383ffff */
[----:B------:R-:W2:Y:S01]  /*3710*/  S2UR UR8, SR_CgaCtaId ;  /* 0x00000000000879c3 */ /* 0x000ea20000008800 */
[----:B------:R-:W-:Y:S01]  /*3720*/  ELECT P0, URZ, PT ;  /* 0x0000000000ff782f */ /* 0x000fe20003800000 */
[----:B------:R-:W-:Y:S01]  /*3730*/  IMAD.MOV.U32 R0, RZ, RZ, 0x1 ;  /* 0x00000001ff007424 */ /* 0x000fe200078e00ff */
[----:B------:R-:W-:Y:S01]  /*3740*/  UIADD3 UR17, UPT, UPT, UR17, 0xa0, URZ ;  /* 0x000000a011117890 */ /* 0x000fe2000fffe0ff */
[----:B------:R-:W-:Y:S01]  /*3750*/  SHF.L.U32 R3, R11, 0x1f, RZ ;  /* 0x0000001f0b037819 */ /* 0x000fe200000006ff */
[----:B------:R-:W-:-:S03]  /*3760*/  UMOV UR4, 0x40 ;  /* 0x0000004000047882 */ /* 0x000fc60000000000 */
[----:B------:R-:W-:Y:S01]  /*3770*/  UVIRTCOUNT.DEALLOC.SMPOOL 0x80 ;  /* 0x000000800000784c */ /* 0x000fe20000000000 */
[----:B--2---:R-:W-:Y:S02]  /*3780*/  ULEA UR8, UR8, UR4, 0x18 ;  /* 0x0000000408087291 */ /* 0x004fe4000f8ec0ff */
[----:B------:R-:W-:-:S07]  /*3790*/  ULEA UR4, UR23, UR17, 0x3 ;  /* 0x0000001117047291 */ /* 0x000fce000f8e18ff */
[----:B------:R2:W-:Y:S02]  /*37a0*/  @P0 STS.U8 [UR8+0x1c], R0 ;  /* 0x00001c00ff000988 */ /* 0x0005e40008000008 */
[----:B------:R-:W4:Y:S02]  /*37b0*/  SYNCS.PHASECHK.TRANS64.TRYWAIT P0, [UR4], R3 ;  /* 0x00000003ff0075a7 */ /* 0x000f240008001104 */
[----:B--2-4-:R-:W-:Y:S05]  /*37c0*/  @!P0 BRA `(.L_x_66) ;  /* 0x00000054002c8947 */ /* 0x014fea0003800000 */
.L_x_129:
[----:B------:R-:W-:-:S04]  /*37d0*/  UIADD3 UR4, UPT, UPT, UR23, 0x1, URZ ;  /* 0x0000000117047890 */ /* 0x000fc8000fffe0ff */
[----:B------:R-:W-:-:S04]  /*37e0*/  UISETP.NE.AND UP0, UPT, UR4, 0x4, UPT ;  /* 0x000000040400788c */ /* 0x000fc8000bf05270 */
[----:B------:R-:W-:Y:S02]  /*37f0*/  USEL UR6, URZ, 0x1, UP0 ;  /* 0x00000001ff067887 */ /* 0x000fe40008000000 */
[----:B------:R-:W-:-:S04]  /*3800*/  USEL UR4, UR4, URZ, UP0 ;  /* 0x000000ff04047287 */ /* 0x000fc80008000000 */
[----:B-1----:R-:W-:Y:S01]  /*3810*/  ULEA UR5, UR4, UR17, 0x3 ;  /* 0x0000001104057291 */ /* 0x002fe2000f8e18ff */
[----:B------:R-:W-:-:S04]  /*3820*/  LOP3.LUT R2, R11, UR6, RZ, 0x3c, !PT ;  /* 0x000000060b027c12 */ /* 0x000fc8000f8e3cff */
[----:B--2---:R-:W-:-:S04]  /*3830*/  SHF.L.U32 R3, R2, 0x1f, RZ ;  /* 0x0000001f02037819 */ /* 0x004fc800000006ff */
[----:B------:R-:W1:Y:S02]  /*3840*/  SYNCS.PHASECHK.TRANS64.TRYWAIT P0, [UR5], R3 ;  /* 0x00000003ff0075a7 */ /* 0x000e640008001105 */
[----:B-1----:R-:W-:Y:S05]  /*3850*/  @!P0 BRA `(.L_x_67) ;  /* 0x0000005400208947 */ /* 0x002fea0003800000 */
.L_x_131:
        /* <DEDUP_REMOVED lines=9> */
.L_x_133:
[----:B------:R-:W-:-:S04]  /*38f0*/  UIADD3 UR4, UPT, UPT, UR4, 0x1, URZ ;  /* 0x0000000104047890 */ /* 0x000fc8000fffe0ff */
[----:B------:R-:W-:-:S04]  /*3900*/  UISETP.NE.AND UP0, UPT, UR4, 0x4, UPT ;  /* 0x000000040400788c */ /* 0x000fc8000bf05270 */
[----:B------:R-:W-:Y:S02]  /*3910*/  USEL UR5, URZ, 0x1, UP0 ;  /* 0x00000001ff057887 */ /* 0x000fe40008000000 */
[----:B------:R-:W-:-:S04]  /*3920*/  USEL UR4, UR4, URZ, UP0 ;  /* 0x000000ff04047287 */ /* 0x000fc80008000000 */
[----:B------:R-:W-:Y:S01]  /*3930*/  ULEA UR4, UR4, UR17, 0x3 ;  /* 0x0000001104047291 */ /* 0x000fe2000f8e18ff */
[----:B-1----:R-:W-:-:S04]  /*3940*/  LOP3.LUT R3, R2, UR5, RZ, 0x3c, !PT ;  /* 0x0000000502037c12 */ /* 0x002fc8000f8e3cff */
[----:B------:R-:W-:-:S04]  /*3950*/  SHF.L.U32 R3, R3, 0x1f, RZ ;  /* 0x0000001f03037819 */ /* 0x000fc800000006ff */
[----:B------:R-:W1:Y:S02]  /*3960*/  SYNCS.PHASECHK.TRANS64.TRYWAIT P0, [UR4], R3 ;  /* 0x00000003ff0075a7 */ /* 0x000e640008001104 */
[----:B-1----:R-:W-:Y:S05]  /*3970*/  @!P0 BRA `(.L_x_69) ;  /* 0x0000005400088947 */ /* 0x002fea0003800000 */
.L_x_135:
[----:B------:R-:W-:Y:S01]  /*3980*/  NOP ;  /* 0x0000000000007918 */ /* 0x000fe20000000000 */
[----:B-1----:R-:W1:Y:S01]  /*3990*/  LDS R0, [UR8+0x14] ;  /* 0x00001408ff007984 */ /* 0x002e620008000800 */
[----:B------:R-:W-:Y:S01]  /*39a0*/  ULOP3.LUT UR4, UR30, 0xffff, URZ, 0xc0, !UPT ;  /* 0x0000ffff1e047892 */ /* 0x000fe2000f8ec0ff */
[----:B------:R-:W-:Y:S01]  /*39b0*/  UMOV UR5, 0xffff ;  /* 0x0000ffff00057882 */ /* 0x000fe20000000000 */
[----:B------:R-:W-:Y:S02]  /*39c0*/  UMOV UR6, 0x1 ;  /* 0x0000000100067882 */ /* 0x000fe40000000000 */
[----:B------:R-:W-:-:S04]  /*39d0*/  USHF.R.U32.HI UR4, URZ, 0x5, UR4 ;  /* 0x00000005ff047899 */ /* 0x000fc80008011604 */
[----:B------:R-:W-:Y:S02]  /*39e0*/  USHF.L.U32 UR5, UR5, UR4, URZ ;  /* 0x0000000405057299 */ /* 0x000fe400080006ff */
[----:B------:R-:W-:-:S04]  /*39f0*/  USHF.L.U32 UR4, UR6, UR4, URZ ;  /* 0x0000000406047299 */ /* 0x000fc800080006ff */
[----:B-1----:R-:W-:-:S04]  /*3a00*/  LOP3.LUT R0, R0, UR5, RZ, 0xc0, !PT ;  /* 0x0000000500007c12 */ /* 0x002fc8000f8ec0ff */
[----:B------:R-:W-:-:S13]  /*3a10*/  ISETP.NE.AND P0, PT, R0, UR5, PT ;  /* 0x0000000500007c0c */ /* 0x000fda000bf05270 */
[----:B------:R-:W-:Y:S05]  /*3a20*/  @P0 BRA `(.L_x_70) ;  /* 0x0000000000580947 */ /* 0x000fea0003800000 */
[----:B------:R-:W1:Y:S02]  /*3a30*/  LDS R0, [UR8+0x18] ;  /* 0x00001808ff007984 */ /* 0x000e640008000800 */
[----:B-1----:R-:W-:-:S04]  /*3a40*/  LOP3.LUT R0, R0, UR4, RZ, 0xc0, !PT ;  /* 0x0000000400007c12 */ /* 0x002fc8000f8ec0ff */
[----:B------:R-:W-:-:S13]  /*3a50*/  ISETP.NE.AND P0, PT, R0, UR4, PT ;  /* 0x0000000400007c0c */ /* 0x000fda000bf05270 */
[----:B------:R-:W-:Y:S05]  /*3a60*/  @P0 BRA `(.L_x_71) ;  /* 0x00000000003c0947 */ /* 0x000fea0003800000 */
[----:B------:R-:W1:Y:S01]  /*3a70*/  S2R R2, SR_LANEID ;  /* 0x0000000000027919 */ /* 0x000e620000000000 */
[----:B------:R-:W-:Y:S01]  /*3a80*/  ULOP3.LUT UR5, URZ, UR5, URZ, 0x33, !UPT ;  /* 0x00000005ff057292 */ /* 0x000fe2000f8e33ff */
[----:B------:R-:W-:Y:S01]  /*3a90*/  LOP3.LUT R4, RZ, UR4, RZ, 0x33, !PT ;  /* 0x00000004ff047c12 */ /* 0x000fe2000f8e33ff */
[----:B------:R-:W-:Y:S02]  /*3aa0*/  VOTEU.ANY UR4, UPT, PT ;  /* 0x0000000000047886 */ /* 0x000fe400038e0100 */
[----:B------:R-:W-:Y:S01]  /*3ab0*/  UFLO.U32 UR4, UR4 ;  /* 0x00000004000472bd */ /* 0x000fe200080e0000 */
[----:B------:R-:W2:Y:S01]  /*3ac0*/  REDUX UR6, R4 ;  /* 0x00000000040673c4 */ /* 0x000ea20000000000 */
[----:B------:R-:W-:-:S06]  /*3ad0*/  IMAD.U32 R0, RZ, RZ, UR5 ;  /* 0x00000005ff007e24 */ /* 0x000fcc000f8e00ff */
[----:B------:R4:W-:Y:S01]  /*3ae0*/  UTCATOMSWS.AND URZ, UR5 ;  /* 0x0000000500ff79e3 */ /* 0x0009e20008000000 */
[----:B------:R-:W3:Y:S01]  /*3af0*/  REDUX UR7, R0 ;  /* 0x00000000000773c4 */ /* 0x000ee20000000000 */
[----:B-1----:R-:W-:Y:S01]  /*3b00*/  ISETP.EQ.U32.AND P0, PT, R2, UR4, PT ;  /* 0x0000000402007c0c */ /* 0x002fe2000bf02070 */
[----:B--2---:R-:W-:Y:S01]  /*3b10*/  IMAD.U32 R2, RZ, RZ, UR6 ;  /* 0x00000006ff027e24 */ /* 0x004fe2000f8e00ff */
[----:B---3--:R-:W-:-:S11]  /*3b20*/  MOV R3, UR7 ;  /* 0x0000000700037c02 */ /* 0x008fd60008000f00 */
[----:B------:R4:W-:Y:S04]  /*3b30*/  @P0 ATOMS.AND RZ, [UR8+0x14], R3 ;  /* 0x00001403ffff098c */ /* 0x0009e8000a800008 */
[----:B------:R4:W-:Y:S01]  /*3b40*/  @P0 ATOMS.AND RZ, [UR8+0x18], R2 ;  /* 0x00001802ffff098c */ /* 0x0009e2000a800008 */
[----:B------:R-:W-:Y:S05]  /*3b50*/  BRA `(.L_x_72) ;  /* 0x0000000000147947 */ /* 0x000fea0003800000 */
.L_x_71:
[----:B------:R-:W-:Y:S02]  /*3b60*/  MOV R2, 0x3b80 ;  /* 0x00003b8000027802 */ /* 0x000fe40000000f00 */
[----:B---3-5:R-:W-:Y:S05]  /*3b70*/  CALL.REL.NOINC `($__internal_0_$__cuda_sm10x_tcgen05_guardrail_trap_col_being_dealloced_not_returned_by_alloc) ;  /* 0x0000005400647944 */ /* 0x028fea0003c00000 */
[----:B------:R-:W-:Y:S05]  /*3b80*/  BRA `(.L_x_72) ;  /* 0x0000000000087947 */ /* 0x000fea0003800000 */
.L_x_70:
[----:B------:R-:W-:Y:S02]  /*3b90*/  MOV R2, 0x3bb0 ;  /* 0x00003bb000027802 */ /* 0x000fe40000000f00 */
[----:B---3-5:R-:W-:Y:S05]  /*3ba0*/  CALL.REL.NOINC `($__internal_2_$__cuda_sm10x_tcgen05_guardrail_trap_unallocated_columns_being_dealloced) ;  /* 0x0000005400707944 */ /* 0x028fea0003c00000 */
.L_x_72:
[----:B------:R-:W-:Y:S01]  /*3bb0*/  NOP ;  /* 0x0000000000007918 */ /* 0x000fe20000000000 */
[----:B----4-:R-:W-:Y:S05]  /*3bc0*/  EXIT ;  /* 0x000000000000794d */ /* 0x010fea0003800000 */
.L_x_54:
[----:B------:R-:W-:-:S09]  /*3bd0*/  UISETP.NE.OR UP0, UPT, UR17, 0x3, !UP3 ;  /* 0x000000031100788c */ /* 0x000fd2000df05670 */
[----:B------:R-:W-:Y:S05]  /*3be0*/  BRA.U UP0, `(.L_x_73) ;  /* 0x0000000d00807547 */ /* 0x000fea000b800000 */
[----:B------:R-:W1:Y:S01]  /*3bf0*/  LDCU UR32, c[0x0][0x370] ;  /* 0x00006e00ff2077ac */ /* 0x000e620008000800 */
[----:B------:R-:W2:Y:S01]  /*3c00*/  LDC.64 R16, c[0x0][0x348] ;  /* 0x0000d200ff107b82 */ /* 0x000ea20000000a00 */
[----:B------:R-:W-:Y:S02]  /*3c10*/  HFMA2 R13, -RZ, RZ, 0, 0 ;  /* 0x00000000ff0d7431 */ /* 0x000fe400000001ff */
[----:B------:R-:W-:Y:S01]  /*3c20*/  IMAD.MOV.U32 R15, RZ, RZ, 0x1 ;  /* 0x00000001ff0f7424 */ /* 0x000fe200078e00ff */
[----:B------:R-:W1:Y:S01]  /*3c30*/  LDCU.128 UR28, c[0x0][0xb10] ;  /* 0x00016200ff1c77ac */ /* 0x000e620008000c00 */
[----:B------:R-:W-:Y:S01]  /*3c40*/  IMAD.MOV.U32 R14, RZ, RZ, RZ ;  /* 0x000000ffff0e7224 */ /* 0x000fe200078e00ff */
[----:B------:R-:W-:Y:S01]  /*3c50*/  MOV R7, 0x2000 ;  /* 0x0000200000077802 */ /* 0x000fe20000000f00 */
[----:B------:R-:W3:Y:S01]  /*3c60*/  LDCU UR27, c[0x0][0x374] ;  /* 0x00006e80ff1b77ac */ /* 0x000ee20008000800 */
[----:B------:R-:W4:Y:S01]  /*3c70*/  LDC.64 R2, c[0x0][0x888] ;  /* 0x00022200ff027b82 */ /* 0x000f220000000a00 */
[----:B------:R-:W3:Y:S01]  /*3c80*/  LDCU UR15, c[0x0][0xb0c] ;  /* 0x00016180ff0f77ac */ /* 0x000ee20008000800 */
[----:B------:R-:W2:Y:S06]  /*3c90*/  LDCU UR38, c[0x0][0xb20] ;  /* 0x00016400ff2677ac */ /* 0x000eac0008000800 */
[----:B------:R-:W4:Y:S01]  /*3ca0*/  LDC.64 R4, c[0x0][0x890] ;  /* 0x00022400ff047b82 */ /* 0x000f220000000a00 */
[----:B------:R-:W2:Y:S01]  /*3cb0*/  LDCU UR4, c[0x0][0xb30] ;  /* 0x00016600ff0477ac */ /* 0x000ea20008000800 */
[----:B------:R-:W-:Y:S01]  /*3cc0*/  UMOV UR21, 0x400 ;  /* 0x0000040000157882 */ /* 0x000fe20000000000 */
[----:B-1----:R-:W-:-:S02]  /*3cd0*/  UIMAD.WIDE.U32 UR6, UR32, UR28, URZ ;  /* 0x0000001c200672a5 */ /* 0x002fc4000f8e00ff */
[----:B---3--:R-:W-:Y:S02]  /*3ce0*/  UIMAD.WIDE.U32 UR8, UR27, UR31, URZ ;  /* 0x0000001f1b0872a5 */ /* 0x008fe4000f8e00ff */
[----:B------:R-:W-:Y:S02]  /*3cf0*/  ULEA UR21, UR45, UR21, 0x18 ;  /* 0x000000152d157291 */ /* 0x000fe4000f8ec0ff */
[----:B------:R-:W-:Y:S02]  /*3d00*/  UPLOP3.LUT UP3, UPT, UPT, UPT, UPT, 0x40, 0x4 ;  /* 0x000000000004789c */ /* 0x000fe40003f6e870 */
[----:B------:R-:W-:Y:S01]  /*3d10*/  UIADD3 UR33, UPT, UPT, UR21, 0x38, URZ ;  /* 0x0000003815217890 */ /* 0x000fe2000fffe0ff */
[----:B------:R-:W-:Y:S01]  /*3d20*/  UMOV UR6, UR7 ;  /* 0x0000000700067c82 */ /* 0x000fe20008000000 */
[----:B------:R-:W-:Y:S01]  /*3d30*/  UMOV UR34, UR9 ;  /* 0x0000000900227c82 */ /* 0x000fe20008000000 */
[----:B------:R-:W-:Y:S02]  /*3d40*/  UISETP.GE.AND UP0, UPT, UR42, 0x1, UPT ;  /* 0x000000012a00788c */ /* 0x000fe4000bf06270 */
[----:B------:R-:W-:Y:S01]  /*3d50*/  UISETP.NE.AND UP4, UPT, UR42, 0x1, UPT ;  /* 0x000000012a00788c */ /* 0x000fe2000bf85270 */
[----:B------:R-:W1:Y:S01]  /*3d60*/  LDCU.64 UR22, c[0x0][0xb28] ;  /* 0x00016500ff1677ac */ /* 0x000e620008000a00 */
[----:B------:R-:W-:-:S02]  /*3d70*/  UISETP.NE.AND UP6, UPT, UR15, 0x1, UPT ;  /* 0x000000010f00788c */ /* 0x000fc4000bfc5270 */
[----:B------:R-:W-:Y:S02]  /*3d80*/  UISETP.NE.AND UP5, UPT, UR30, 0x1, UPT ;  /* 0x000000011e00788c */ /* 0x000fe4000bfa5270 */
[----:B------:R-:W-:Y:S02]  /*3d90*/  UIADD3 UR17, UPT, UPT, UR21, 0x30, URZ ;  /* 0x0000003015117890 */ /* 0x000fe4000fffe0ff */
[----:B------:R-:W-:Y:S02]  /*3da0*/  UPRMT UR33, UR45, 0x654, UR33 ;  /* 0x000006542d217896 */ /* 0x000fe40008000021 */
[----:B------:R-:W-:Y:S02]  /*3db0*/  USHF.R.U32.HI UR35, URZ, UR29, UR6 ;  /* 0x0000001dff237299 */ /* 0x000fe40008011606 */
[----:B--2---:R-:W-:Y:S02]  /*3dc0*/  USHF.R.U32.HI UR34, URZ, UR38, UR34 ;  /* 0x00000026ff227299 */ /* 0x004fe40008011622 */
[----:B------:R-:W-:-:S11]  /*3dd0*/  UISETP.NE.AND UP2, UPT, UR4, 0x1, UPT ;  /* 0x000000010400788c */ /* 0x000fd6000bf45270 */
.L_x_82:
[C---:B------:R-:W-:Y:S02]  /*3de0*/  LEA R12, R14.reuse, UR21, 0x3 ;  /* 0x000000150e0c7c11 */ /* 0x040fe4000f8e18ff */
[----:B------:R-:W-:Y:S02]  /*3df0*/  SHF.L.U32 R9, R13, 0x1f, RZ ;  /* 0x0000001f0d097819 */ /* 0x000fe400000006ff */
[----:B------:R-:W-:Y:S02]  /*3e00*/  LEA R10, R14, UR21, 0x4 ;  /* 0x000000150e0a7c11 */ /* 0x000fe4000f8e20ff */
[----:B--2---:R-:W2:Y:S02]  /*3e10*/  SYNCS.PHASECHK.TRANS64.TRYWAIT P0, [R12+URZ+0x60], R9 ;  /* 0x000060090c0075a7 */ /* 0x004ea400080011ff */
[----:B--2---:R-:W-:Y:S05]  /*3e20*/  @!P0 BRA `(.L_x_74) ;  /* 0x0000004c00f48947 */ /* 0x004fea0003800000 */
.L_x_136:
[----:B--2---:R-:W2:Y:S01]  /*3e30*/  LDS.128 R8, [R10+0xf0] ;  /* 0x0000f0000a087984 */ /* 0x004ea20000000c00 */
[----:B------:R-:W-:Y:S01]  /*3e40*/  UISETP.GE.AND UP0, UPT, UR42, 0x1, UPT ;  /* 0x000000012a00788c */ /* 0x000fe2000bf06270 */
[----:B------:R-:W-:Y:S01]  /*3e50*/  @!PT LDS RZ, [RZ] ;  /* 0x00000000fffff984 */ /* 0x000fe20000000800 */
[----:B------:R-:W-:Y:S01]  /*3e60*/  @!PT LDS RZ, [RZ] ;  /* 0x00000000fffff984 */ /* 0x000fe20000000800 */
[----:B------:R-:W-:Y:S01]  /*3e70*/  @!PT LDS RZ, [RZ] ;  /* 0x00000000fffff984 */ /* 0x000fe20000000800 */
[----:B------:R-:W-:Y:S01]  /*3e80*/  @!PT LDS RZ, [RZ] ;  /* 0x00000000fffff984 */ /* 0x000fe20000000800 */
[----:B------:R3:W-:Y:S06]  /*3e90*/  MEMBAR.ALL.CTA ;  /* 0x0000000000007992 */ /* 0x0007ec0000008000 */
[----:B---3--:R-:W3:Y:S01]  /*3ea0*/  FENCE.VIEW.ASYNC.S ;  /* 0x00000000000073c6 */ /* 0x008ee20000000000 */
[----:B--2---:R-:W-:Y:S11]  /*3eb0*/  LOP3.LUT P0, RZ, R10, 0x1, RZ, 0xc0, !PT ;  /* 0x000000010aff7812 */ /* 0x004ff6000780c0ff */
[----:B------:R-:W-:Y:S02]  /*3ec0*/  @!UPT UIADD3 URZ, UPT, UPT, URZ, URZ, URZ ;  /* 0x000000fffffff290 */ /* 0x000fe4000fffe0ff */
[----:B---3--:R-:W-:Y:S01]  /*3ed0*/  VOTEU.ANY UP1, P0 ;  /* 0x0000000000ff7886 */ /* 0x008fe20000020100 */
[----:B------:R-:W-:Y:S11]  /*3ee0*/  PLOP3.LUT P0, PT, PT, PT, UP1, 0x80, 0x8 ;  /* 0x000000000008781c */ /* 0x000ff60003f0f018 */
[----:B------:R-:W-:Y:S02]  /*3ef0*/  @!UPT UIADD3 URZ, UPT, UPT, URZ, URZ, URZ ;  /* 0x000000fffffff290 */ /* 0x000fe4000fffe0ff */
[----:B------:R-:W-:Y:S02]  /*3f00*/  @P0 SHF.R.U32.HI R0, RZ, 0x10, R9 ;  /* 0x00000010ff000819 */ /* 0x000fe40000011609 */
[----:B------:R-:W-:Y:S02]  /*3f10*/  @P0 MOV R6, R8 ;  /* 0x0000000800060202 */ /* 0x000fe40000000f00 */
[----:B------:R-:W-:Y:S01]  /*3f20*/  @P0 R2UR UR4, R0 ;  /* 0x00000000000402ca */ /* 0x000fe200000e0000 */
[----:B------:R-:W-:Y:S01]  /*3f30*/  VIADD R0, R12, 0x70 ;  /* 0x000000700c007836 */ /* 0x000fe20000000000 */
[----:B------:R-:W-:Y:S02]  /*3f40*/  @P0 LOP3.LUT R8, R9, 0xffff, RZ, 0xc0, !PT ;  /* 0x0000ffff09080812 */ /* 0x000fe400078ec0ff */
[----:B------:R-:W-:Y:S02]  /*3f50*/  @P0 R2UR UR6, R6 ;  /* 0x00000000060602ca */ /* 0x000fe400000e0000 */
[----:B------:R-:W-:Y:S02]  /*3f60*/  PRMT R0, RZ, 0x654, R0 ;  /* 0x00000654ff007816 */ /* 0x000fe40000000000 */
[----:B------:R-:W-:Y:S02]  /*3f70*/  @P0 R2UR UR5, R8 ;  /* 0x00000000080502ca */ /* 0x000fe400000e0000 */
[----:B------:R2:W-:Y:S03]  /*3f80*/  SYNCS.ARRIVE.TRANS64.RED.A1T0 RZ, [R0+URZ], RZ ;  /* 0x000000ff00ff79a7 */ /* 0x0005e600081004ff */
[----:B------:R-:W-:Y:S04]  /*3f90*/  @UP1 UMOV UR26, UR4 ;  /* 0x00000004001a1c82 */ /* 0x000fe80008000000 */
[----:B------:R-:W-:Y:S04]  /*3fa0*/  @UP1 UMOV UR14, UR6 ;  /* 0x00000006000e1c82 */ /* 0x000fe80008000000 */
[----:B------:R-:W-:Y:S01]  /*3fb0*/  @UP1 UMOV UR13, UR5 ;  /* 0x00000005000d1c82 */ /* 0x000fe20008000000 */
[----:B------:R-:W-:Y:S05]  /*3fc0*/  BRA.U !UP0, `(.L_x_75) ;  /* 0x0000000108a47547 */ /* 0x000fea000b800000 */
[----:B------:R-:W-:Y:S02]  /*3fd0*/  UIMAD.WIDE.U32 UR8, UR13, UR31, URZ ;  /* 0x0000001f0d0872a5 */ /* 0x000fe4000f8e00ff */
[----:B------:R-:W-:Y:S02]  /*3fe0*/  UIMAD.WIDE.U32 UR10, UR14, UR28, URZ ;  /* 0x0000001c0e0a72a5 */ /* 0x000fe4000f8e00ff */
[----:B------:R-:W-:Y:S02]  /*3ff0*/  USEL UR4, UR27, UR34, !UP5 ;  /* 0x000000221b047287 */ /* 0x000fe4000e800000 */
[----:B------:R-:W-:Y:S02]  /*4000*/  USEL UR7, UR32, UR35, !UP6 ;  /* 0x0000002320077287 */ /* 0x000fe4000f000000 */
[----:B-1----:R-:W-:Y:S02]  /*4010*/  UIMAD.WIDE.U32 UR18, UR4, UR22, URZ ;  /* 0x00000016041272a5 */ /* 0x002fe4000f8e00ff */
[----:B------:R-:W-:Y:S01]  /*4020*/  UIMAD.WIDE.U32 UR24, UR7, UR22, URZ ;  /* 0x00000016071872a5 */ /* 0x000fe2000f8e00ff */
[----:B------:R-:W-:Y:S02]  /*4030*/  UMOV UR5, UR9 ;  /* 0x0000000900057c82 */ /* 0x000fe40008000000 */
[----:B------:R-:W-:Y:S03]  /*4040*/  USHF.R.U32.HI UR6, URZ, UR38, UR5 ;  /* 0x00000026ff067299 */ /* 0x000fe60008011605 */
[----:B------:R-:W-:Y:S01]  /*4050*/  UMOV UR5, UR11 ;  /* 0x0000000b00057c82 */ /* 0x000fe20008000000 */
[----:B------:R-:W-:Y:S02]  /*4060*/  USEL UR6, UR13, UR6, !UP5 ;  /* 0x000000060d067287 */ /* 0x000fe4000e800000 */
[----:B------:R-:W-:Y:S02]  /*4070*/  USHF.R.U32.HI UR8, URZ, UR29, UR5 ;  /* 0x0000001dff087299 */ /* 0x000fe40008011605 */
[----:B------:R-:W-:Y:S01]  /*4080*/  UIMAD.WIDE.U32 UR10, UR6, UR22, URZ ;  /* 0x00000016060a72a5 */ /* 0x000fe2000f8e00ff */
[----:B------:R-:W-:Y:S02]  /*4090*/  UMOV UR5, UR19 ;  /* 0x0000001300057c82 */ /* 0x000fe40008000000 */
[----:B------:R-:W-:Y:S03]  /*40a0*/  @UP4 USHF.R.U32.HI UR4, URZ, UR23, UR5 ;  /* 0x00000017ff044299 */ /* 0x000fe60008011605 */
[----:B------:R-:W-:Y:S01]  /*40b0*/  UMOV UR5, UR25 ;  /* 0x0000001900057c82 */ /* 0x000fe20008000000 */
[----:B------:R-:W-:Y:S02]  /*40c0*/  UIMAD UR4, UR42, UR4, URZ ;  /* 0x000000042a0472a4 */ /* 0x000fe4000f8e02ff */
[----:B------:R-:W-:Y:S02]  /*40d0*/  @UP4 USHF.R.U32.HI UR7, URZ, UR23, UR5 ;  /* 0x00000017ff074299 */ /* 0x000fe40008011605 */
[----:B------:R-:W-:Y:S02]  /*40e0*/  USEL UR5, UR14, UR8, !UP6 ;  /* 0x000000080e057287 */ /* 0x000fe4000f000000 */
[----:B------:R-:W-:Y:S02]  /*40f0*/  UIMAD UR8, UR42, UR7, URZ ;  /* 0x000000072a0872a4 */ /* 0x000fe4000f8e02ff */
[----:B------:R-:W-:Y:S03]  /*4100*/  UISETP.GE.AND UP0, UPT, UR6, UR4, UPT ;  /* 0x000000040600728c */ /* 0x000fe6000bf06270 */
[----:B------:R-:W-:Y:S01]  /*4110*/  UMOV UR4, UR11 ;  /* 0x0000000b00047c82 */ /* 0x000fe20008000000 */
[----:B------:R-:W-:Y:S02]  /*4120*/  UISETP.GE.OR UP0, UPT, UR5, UR8, UP0 ;  /* 0x000000080500728c */ /* 0x000fe40008706670 */
[----:B------:R-:W-:Y:S02]  /*4130*/  USHF.R.U32.HI UR4, URZ, UR23, UR4 ;  /* 0x00000017ff047299 */ /* 0x000fe40008011604 */
[----:B------:R-:W-:Y:S02]  /*4140*/  UIMAD.WIDE.U32 UR8, UR5, UR22, URZ ;  /* 0x00000016050872a5 */ /* 0x000fe4000f8e00ff */
[----:B------:R-:W-:Y:S04]  /*4150*/  USEL UR10, UR6, UR4, !UP4 ;  /* 0x00000004060a7287 */ /* 0x000fe8000e000000 */
[----:B------:R-:W-:Y:S01]  /*4160*/  UIADD3 UR11, UPT, UPT, -UR10, URZ, URZ ;  /* 0x000000ff0a0b7290 */ /* 0x000fe2000fffe1ff */
[----:B------:R-:W-:Y:S02]  /*4170*/  @!UP0 UMOV UR4, UR9 ;  /* 0x0000000900048c82 */ /* 0x000fe40008000000 */
[----:B------:R-:W-:Y:S02]  /*4180*/  @!UP0 USHF.R.U32.HI UR4, URZ, UR23, UR4 ;  /* 0x00000017ff048299 */ /* 0x000fe40008011604 */
[----:B------:R-:W-:Y:S02]  /*4190*/  UIMAD UR8, UR42, UR11, UR6 ;  /* 0x0000000b2a0872a4 */ /* 0x000fe4000f8e0206 */
[----:B------:R-:W-:Y:S04]  /*41a0*/  @!UP0 USEL UR4, UR5, UR4, !UP4 ;  /* 0x0000000405048287 */ /* 0x000fe8000e000000 */
[----:B------:R-:W-:Y:S02]  /*41b0*/  @!UP0 UIMAD UR8, UR7, UR8, UR4 ;  /* 0x00000008070882a4 */ /* 0x000fe4000f8e0204 */
[----:B------:R-:W-:Y:S02]  /*41c0*/  @!UP0 UIADD3 UR9, UPT, UPT, UR10, -UR4, URZ ;  /* 0x800000040a098290 */ /* 0x000fe4000fffe0ff */
[----:B------:R-:W-:Y:S02]  /*41d0*/  UIADD3 UR4, UPT, UPT, -UR5, URZ, URZ ;  /* 0x000000ff05047290 */ /* 0x000fe4000fffe1ff */
[----:B------:R-:W-:Y:S02]  /*41e0*/  UIADD3 UR7, UPT, UPT, -UR6, URZ, URZ ;  /* 0x000000ff06077290 */ /* 0x000fe4000fffe1ff */
[----:B------:R-:W-:Y:S02]  /*41f0*/  @!UP0 UIMAD UR6, UR9, UR42, UR5 ;  /* 0x0000002a090682a4 */ /* 0x000fe4000f8e0205 */
[----:B------:R-:W-:Y:S02]  /*4200*/  UIMAD UR14, UR15, UR4, UR14 ;  /* 0x000000040f0e72a4 */ /* 0x000fe4000f8e020e */
[----:B------:R-:W-:Y:S01]  /*4210*/  UIMAD UR13, UR30, UR7, UR13 ;  /* 0x000000071e0d72a4 */ /* 0x000fe2000f8e020d */
[----:B------:R-:W-:Y:S02]  /*4220*/  @!UP0 UMOV UR5, UR8 ;  /* 0x0000000800058c82 */ /* 0x000fe40008000000 */
[----:B------:R-:W-:Y:S02]  /*4230*/  UIMAD UR14, UR5, UR15, UR14 ;  /* 0x0000000f050e72a4 */ /* 0x000fe4000f8e020e */
[----:B------:R-:W-:Y:S11]  /*4240*/  UIMAD UR13, UR6, UR30, UR13 ;  /* 0x0000001e060d72a4 */ /* 0x000ff6000f8e020d */
[----:B------:R-:W-:Y:S01]  /*4250*/  @!UPT UIADD3 URZ, UPT, UPT, URZ, URZ, URZ ;  /* 0x000000fffffff290 */ /* 0x000fe2000fffe0ff */
.L_x_75:
[----:B------:R-:W3:Y:S01]  /*4260*/  @!UP2 LDCU.128 UR8, c[0x0][0xb10] ;  /* 0x00016200ff08a7ac */ /* 0x000ee20008000c00 */
[C---:B----4-:R-:W-:Y:S02]  /*4270*/  ISETP.NE.U32.AND P1, PT, R4.reuse, RZ, PT ;  /* 0x000000ff0400720c */ /* 0x050fe40003f25070 */
[----:B------:R-:W-:Y:S02]  /*4280*/  ISETP.NE.U32.AND P0, PT, R4, RZ, PT ;  /* 0x000000ff0400720c */ /* 0x000fe40003f05070 */
[C---:B------:R-:W-:Y:S02]  /*4290*/  ISETP.NE.AND.EX P1, PT, R5.reuse, RZ, PT, P1 ;  /* 0x000000ff0500720c */ /* 0x040fe40003f25310 */
[----:B------:R-:W-:Y:S01]  /*42a0*/  ISETP.NE.AND.EX P0, PT, R5, RZ, PT, P0 ;  /* 0x000000ff0500720c */ /* 0x000fe20003f05300 */
[----:B------:R-:W4:Y:S01]  /*42b0*/  @!UP2 LDCU UR5, c[0x0][0xb0c] ;  /* 0x00016180ff05a7ac */ /* 0x000f220008000800 */
[----:B------:R-:W-:Y:S01]  /*42c0*/  SHF.L.U32 R9, R15, 0x1f, RZ ;  /* 0x0000001f0f097819 */ /* 0x000fe200000006ff */
[----:B------:R-:W-:Y:S02]  /*42d0*/  USHF.L.U32 UR19, UR16, 0x7, URZ ;  /* 0x0000000710137899 */ /* 0x000fe400080006ff */
[----:B------:R-:W-:Y:S02]  /*42e0*/  USHF.L.U32 UR18, UR20, 0x7, URZ ;  /* 0x0000000714127899 */ /* 0x000fe400080006ff */
[----:B---3--:R-:W-:Y:S07]  /*42f0*/  UIMAD.WIDE.U32 UR6, UR14, UR8, URZ ;  /* 0x000000080e0672a5 */ /* 0x008fee000f8e00ff */
[----:B------:R-:W-:Y:S01]  /*4300*/  @!UP2 UMOV UR4, UR7 ;  /* 0x000000070004ac82 */ /* 0x000fe20008000000 */
[----:B----4-:R-:W-:Y:S02]  /*4310*/  @!UP2 UISETP.NE.AND UP0, UPT, UR5, 0x1, UPT ;  /* 0x000000010500a88c */ /* 0x010fe4000bf05270 */
[----:B------:R-:W-:Y:S02]  /*4320*/  @!UP2 USHF.R.U32.HI UR4, URZ, UR9, UR4 ;  /* 0x00000009ff04a299 */ /* 0x000fe40008011604 */
[----:B------:R-:W-:Y:S02]  /*4330*/  UIMAD.WIDE.U32 UR6, UR13, UR11, URZ ;  /* 0x0000000b0d0672a5 */ /* 0x000fe4000f8e00ff */
[----:B------:R-:W-:Y:S02]  /*4340*/  @!UP2 USEL UR8, UR14, UR4, !UP0 ;  /* 0x000000040e08a287 */ /* 0x000fe4000c000000 */
[----:B------:R-:W-:Y:S03]  /*4350*/  @!UP2 UISETP.NE.AND UP0, UPT, UR10, 0x1, UPT ;  /* 0x000000010a00a88c */ /* 0x000fe6000bf05270 */
[----:B------:R-:W-:Y:S02]  /*4360*/  @!UP2 UMOV UR6, UR7 ;  /* 0x000000070006ac82 */ /* 0x000fe40008000000 */
[----:B------:R-:W3:Y:S02]  /*4370*/  @!UP2 LDCU UR4, c[0x0][0xb20] ;  /* 0x00016400ff04a7ac */ /* 0x000ee40008000800 */
[----:B---3--:R-:W-:Y:S04]  /*4380*/  @!UP2 USHF.R.U32.HI UR6, URZ, UR4, UR6 ;  /* 0x00000004ff06a299 */ /* 0x008fe80008011606 */
[----:B------:R-:W-:Y:S04]  /*4390*/  @!UP2 USEL UR6, UR13, UR6, !UP0 ;  /* 0x000000060d06a287 */ /* 0x000fe8000c000000 */
[----:B------:R-:W-:Y:S02]  /*43a0*/  @!UP2 UIADD3 UR4, UPT, UPT, -UR8, UR6, URZ ;  /* 0x000000060804a290 */ /* 0x000fe4000fffe1ff */
[----:B------:R-:W-:Y:S02]  /*43b0*/  @!UP2 UIADD3 UR6, UPT, UPT, UR8, -UR6, URZ ;  /* 0x800000060806a290 */ /* 0x000fe4000fffe0ff */
[----:B------:R-:W-:Y:S02]  /*43c0*/  @!UP2 UIMAD UR14, UR4, UR5, UR14 ;  /* 0x00000005040ea2a4 */ /* 0x000fe4000f8e020e */
[----:B------:R-:W-:Y:S01]  /*43d0*/  @!UP2 UIMAD UR13, UR6, UR10, UR13 ;  /* 0x0000000a060da2a4 */ /* 0x000fe2000f8e020d */
[----:B------:R-:W-:Y:S11]  /*43e0*/  BRA.U UP3, `(.L_x_76) ;  /* 0x0000000103107547 */ /* 0x000ff6000b800000 */
[----:B--2---:R-:W-:Y:S04]  /*43f0*/  MOV R0, UR37 ;  /* 0x0000002500007c02 */ /* 0x004fe80008000f00 */
[----:B------:R-:W-:Y:S04]  /*4400*/  SHF.L.U32 R11, R0, 0x1f, RZ ;  /* 0x0000001f000b7819 */ /* 0x000fe800000006ff */
[----:B------:R-:W2:Y:S02]  /*4410*/  SYNCS.PHASECHK.TRANS64.TRYWAIT P2, [UR21+0x58], R11 ;  /* 0x0000580bff0075a7 */ /* 0x000ea40008041115 */
[----:B--2---:R-:W-:Y:S05]  /*4420*/  @!P2 BRA `(.L_x_77) ;  /* 0x000000480088a947 */ /* 0x004fea0003800000 */
.L_x_76:
[----:B------:R-:W-:Y:S05]  /*4430*/  @!P1 BRA `(.L_x_78) ;  /* 0x0000000000309947 */ /* 0x000fea0003800000 */
[----:B------:R-:W-:Y:S01]  /*4440*/  ISETP.NE.U32.AND P1, PT, R2, RZ, PT ;  /* 0x000000ff0200720c */ /* 0x000fe20003f25070 */
[----:B------:R-:W3:Y:S01]  /*4450*/  LDCU.64 UR4, c[0x0][0x358] ;  /* 0x00006b00ff0477ac */ /* 0x000ee20008000a00 */
[----:B------:R-:W-:Y:S02]  /*4460*/  IMAD.MOV.U32 R145, RZ, RZ, 0x1 ;  /* 0x00000001ff917424 */ /* 0x000fe400078e00ff */
[----:B------:R-:W-:Y:S11]  /*4470*/  ISETP.NE.AND.EX P1, PT, R3, RZ, PT, P1 ;  /* 0x000000ff0300720c */ /* 0x000ff60003f25310 */
[----:B------:R-:W-:Y:S02]  /*4480*/  @!UPT UIADD3 URZ, UPT, UPT, URZ, URZ, URZ ;  /* 0x000000fffffff290 */ /* 0x000fe4000fffe0ff */
[----:B--2---:R-:W2:Y:S01]  /*4490*/  @P1 LDC.64 R10, c[0x0][0x888] ;  /* 0x00022200ff0a1b82 */ /* 0x004ea20000000a00 */
[----:B------:R-:W-:Y:S04]  /*44a0*/  @P1 IMAD R0, R4, UR36, RZ ;  /* 0x0000002404001c24 */ /* 0x000fe8000f8e02ff */
[----:B--2---:R-:W-:Y:S04]  /*44b0*/  @P1 IMAD.WIDE R10, R0, 0x4, R10 ;  /* 0x00000004000a1825 */ /* 0x004fe800078e020a */
[----:B------:R-:W-:Y:S01]  /*44c0*/  HFMA2 R0, -RZ, RZ, 0, 5.9604644775390625e-08 ;  /* 0x00000001ff007431 */ /* 0x000fe200000001ff */
[----:B---3-5:R3:W5:Y:S04]  /*44d0*/  @P1 LDG.E R72, desc[UR4][R10.64] ;  /* 0x000000040a481981 */ /* 0x028768000c1e1900 */
[----:B------:R-:W-:Y:S01]  /*44e0*/  @!P1 PRMT R145, R0, 0x7610, R145 ;  /* 0x0000761000919816 */ /* 0x000fe20000000091 */
[----:B---3--:R-:W4:Y:S06]  /*44f0*/  @!P1 LDC R72, c[0x0][0x880] ;  /* 0x00022000ff489b82 */ /* 0x008f2c0000000800 */
.L_x_78:
[----:B----45:R-:W-:Y:S01]  /*4500*/  @!P0 ISETP.EQ.AND P1, PT, R72, RZ, PT ;  /* 0x000000ff4800820c */ /* 0x030fe20003f22270 */
[----:B------:R-:W-:Y:S01]  /*4510*/  @!UPT UIADD3 URZ, UPT, UPT, URZ, URZ, URZ ;  /* 0x000000fffffff290 */ /* 0x000fe2000fffe0ff */
[----:B------:R-:W-:Y:S11]  /*4520*/  @!P0 BRA `(.L_x_79) ;  /* 0x0000000000188947 */ /* 0x000ff60003800000 */
[----:B------:R-:W-:Y:S02]  /*4530*/  LOP3.LUT P0, RZ, R145, 0xff, RZ, 0xc0, !PT ;  /* 0x000000ff91ff7812 */ /* 0x000fe4000780c0ff */
[----:B------:R-:W-:Y:S04]  /*4540*/  ISETP.NE.U32.AND P1, PT, R2, RZ, PT ;  /* 0x000000ff0200720c */ /* 0x000fe80003f25070 */
[----:B------:R-:W-:Y:S04]  /*4550*/  ISETP.NE.AND.EX P1, PT, R3, RZ, PT, P1 ;  /* 0x000000ff0300720c */ /* 0x000fe80003f25310 */
[----:B------:R-:W-:Y:S03]  /*4560*/  PLOP3.LUT P1, PT, P1, PT, PT, 0x8, 0x80 ;  /* 0x000000000080781c */ /* 0x000fe60000f2e170 */
[----:B------:R-:W-:Y:S11]  /*4570*/  @P0 ISETP.EQ.AND P1, PT, R72, RZ, PT ;  /* 0x000000ff4800020c */ /* 0x000ff60003f22270 */
[----:B------:R-:W-:Y:S02]  /*4580*/  @!UPT UIADD3 URZ, UPT, UPT, URZ, URZ, URZ ;  /* 0x000000fffffff290 */ /* 0x000fe4000fffe0ff */
.L_x_79:
[----:B------:R-:W3:Y:S01]  /*4590*/  SYNCS.PHASECHK.TRANS64.TRYWAIT P2, [UR21+0x40], R9 ;  /* 0x00004009ff0075a7 */ /* 0x000ee20008041115 */
[----:B------:R-:W-:Y:S04]  /*45a0*/  ELECT P0, URZ, PT ;  /* 0x0000000000ff782f */ /* 0x000fe80003800000 */
[----:B------:R-:W-:Y:S11]  /*45b0*/  PLOP3.LUT P1, PT, P1, P0, PT, 0xf2, 0x2f ;  /* 0x00000000002f781c */ /* 0x000ff60000f21e72 */
[----:B------:R-:W-:Y:S02]  /*45c0*/  @!UPT UIADD3 URZ, UPT, UPT, URZ, URZ, URZ ;  /* 0x000000fffffff290 */ /* 0x000fe4000fffe0ff */
[----:B------:R-:W-:Y:S05]  /*45d0*/  @!P1 IADD3 R8, P0, PT, R16, 0x580, RZ ;  /* 0x0000058010089810 */ /* 0x000fea0007f1e0ff */
[----:B------:R-:W-:Y:S01]  /*45e0*/  @!P1 IMAD.X R6, RZ, RZ, R17, P0 ;  /* 0x000000ffff069224 */ /* 0x000fe200000e0611 */
[----:B---3--:R-:W-:Y:S07]  /*45f0*/  @!P2 BRA `(.L_x_80) ;  /* 0x00000048002ca947 */ /* 0x008fee0003800000 */
.L_x_139:
[----:B------:R-:W-:Y:S01]  /*4600*/  @!P1 R2UR UR5, R8 ;  /* 0x00000000080592ca */ /* 0x000fe200000e0000 */
[----:B------:R-:W-:Y:S01]  /*4610*/  VOTEU.ALL UP0, P1 ;  /* 0x0000000000ff7886 */ /* 0x000fe20000800000 */
[----:B------:R-:W-:Y:S01]  /*4620*/  @!P1 R2UR UR4, R6 ;  /* 0x00000000060492ca */ /* 0x000fe200000e0000 */
[----:B--2---:R-:W-:Y:S01]  /*4630*/  @!P1 IMAD.MOV.U32 R0, RZ, RZ, 0x2000 ;  /* 0x00002000ff009424 */ /* 0x004fe200078e00ff */
[----:B------:R-:W-:Y:S01]  /*4640*/  UMOV UR8, 0x0 ;  /* 0x0000000000087882 */ /* 0x000fe20000000000 */
[----:B------:R-:W-:Y:S01]  /*4650*/  UMOV UR9, 0x10000000 ;  /* 0x1000000000097882 */ /* 0x000fe20000000000 */
[----:B------:R-:W-:Y:S01]  /*4660*/  @!UP0 UIADD3 UR16, UPT, UPT, UR21, 0x200, URZ ;  /* 0x0000020015108890 */ /* 0x000fe2000fffe0ff */
[----:B------:R-:W-:Y:S01]  /*4670*/  VIADD R14, R14, 0x1 ;  /* 0x000000010e0e7836 */ /* 0x000fe20000000000 */
[----:B------:R-:W-:Y:S01]  /*4680*/  VOTEU.ALL UP0, P1 ;  /* 0x0000000000ff7886 */ /* 0x000fe20000800000 */
[----:B------:R-:W-:Y:S01]  /*4690*/  UMOV UR20, UR36 ;  /* 0x0000002400147c82 */ /* 0x000fe20008000000 */
[----:B------:R-:W-:Y:S03]  /*46a0*/  UPRMT UR6, UR45, 0x654, UR17 ;  /* 0x000006542d067896 */ /* 0x000fe60008000011 */
[----:B------:R-:W-:Y:S02]  /*46b0*/  IMAD.U32 R10, RZ, RZ, UR5 ;  /* 0x00000005ff0a7e24 */ /* 0x000fe4000f8e00ff */
[----:B------:R-:W-:Y:S03]  /*46c0*/  IMAD.U32 R11, RZ, RZ, UR4 ;  /* 0x00000004ff0b7e24 */ /* 0x000fe6000f8e00ff */
[----:B------:R-:W-:Y:S02]  /*46d0*/  @!P1 R2UR UR4, R10 ;  /* 0x000000000a0492ca */ /* 0x000fe400000e0000 */
[----:B------:R-:W-:Y:S11]  /*46e0*/  @!P1 R2UR UR5, R11 ;  /* 0x000000000b0592ca */ /* 0x000ff600000e0000 */
[----:B------:R-:W-:Y:S02]  /*46f0*/  @!UPT UIADD3 URZ, UPT, UPT, URZ, URZ, URZ ;  /* 0x000000fffffff290 */ /* 0x000fe4000fffe0ff */
[----:B------:R2:W-:Y:S01]  /*4700*/  @!UP0 UTMALDG.3D [UR16], [UR4], desc[UR8] ;  /* 0x00000810040085b4 */ /* 0x0005e20008011000 */
[----:B------:R2:W-:Y:S01]  /*4710*/  @!P1 SYNCS.ARRIVE.TRANS64.RED.A0TR RZ, [UR21+0x30], R0 ;  /* 0x00003000ffff99a7 */ /* 0x0005e20008300415 */
[----:B------:R-:W-:Y:S01]  /*4720*/  SYNCS.ARRIVE.TRANS64.RED.A1T0 RZ, [UR6], RZ ;  /* 0x000000ffffff79a7 */ /* 0x000fe20008100406 */
[----:B------:R-:W3:Y:S02]  /*4730*/  SYNCS.PHASECHK.TRANS64.TRYWAIT P0, [UR21+0x48], R9 ;  /* 0x00004809ff0075a7 */ /* 0x000ee40008001115 */
[----:B--23--:R-:W-:Y:S05]  /*4740*/  @!P0 BRA `(.L_x_81) ;  /* 0x0000004400f08947 */ /* 0x00cfea0003800000 */
.L_x_141:
[----:B------:R-:W-:Y:S01]  /*4750*/  @!P1 IADD3 R6, P0, PT, R16, 0x580, RZ ;  /* 0x0000058010069810 */ /* 0x000fe20007f1e0ff */
[----:B------:R-:W-:Y:S01]  /*4760*/  VOTEU.ALL UP0, P1 ;  /* 0x0000000000ff7886 */ /* 0x000fe20000800000 */
[----:B------:R-:W-:Y:S01]  /*4770*/  UMOV UR6, 0x0 ;  /* 0x0000000000067882 */ /* 0x000fe20000000000 */
[----:B------:R-:W-:Y:S01]  /*4780*/  UMOV UR7, 0x10000000 ;  /* 0x1000000000077882 */ /* 0x000fe20000000000 */
[----:B------:R-:W-:Y:S01]  /*4790*/  @!P1 R2UR UR5, R6 ;  /* 0x00000000060592ca */ /* 0x000fe200000e0000 */
[----:B--2---:R-:W-:Y:S01]  /*47a0*/  @!P1 IMAD.X R0, RZ, RZ, R17, P0 ;  /* 0x000000ffff009224 */ /* 0x004fe200000e0611 */
[----:B------:R-:W-:Y:S01]  /*47b0*/  @!UP0 UIADD3 UR10, UPT, UPT, UR18, 0x40, URZ ;  /* 0x00000040120a8890 */ /* 0x000fe2000fffe0ff */
[----:B------:R-:W-:Y:S01]  /*47c0*/  R2UR UR16, R147 ;  /* 0x00000000931072ca */ /* 0x000fe200000e0000 */
[----:B------:R-:W-:Y:S01]  /*47d0*/  @!UP0 UIADD3 UR8, UPT, UPT, UR21, 0x2200, URZ ;  /* 0x0000220015088890 */ /* 0x000fe2000fffe0ff */
[----:B------:R-:W-:Y:S01]  /*47e0*/  ISETP.NE.AND P0, PT, R14, 0x2, PT ;  /* 0x000000020e00780c */ /* 0x000fe20003f05270 */
[----:B------:R-:W-:Y:S01]  /*47f0*/  @!UP0 UIADD3 UR9, UPT, UPT, UR21, 0x38, URZ ;  /* 0x0000003815098890 */ /* 0x000fe2000fffe0ff */
[----:B------:R-:W-:Y:S01]  /*4800*/  @!P1 R2UR UR4, R0 ;  /* 0x00000000000492ca */ /* 0x000fe200000e0000 */
[----:B------:R-:W-:Y:S01]  /*4810*/  VOTEU.ALL UP0, P1 ;  /* 0x0000000000ff7886 */ /* 0x000fe20000800000 */
[----:B------:R-:W-:Y:S01]  /*4820*/  UMOV UR11, UR19 ;  /* 0x00000013000b7c82 */ /* 0x000fe20008000000 */
[----:B------:R-:W-:Y:S01]  /*4830*/  UMOV UR12, UR36 ;  /* 0x00000024000c7c82 */ /* 0x000fe20008000000 */
[----:B------:R-:W-:Y:S01]  /*4840*/  SEL R0, RZ, 0x1, P0 ;  /* 0x00000001ff007807 */ /* 0x000fe20000000000 */
[----:B------:R-:W-:Y:S01]  /*4850*/  UIADD3 UR20, UPT, UPT, UR13, UR63, URZ ;  /* 0x0000003f0d147290 */ /* 0x000fe2000fffe0ff */
[----:B------:R-:W-:Y:S01]  /*4860*/  IMAD.U32 R8, RZ, RZ, UR5 ;  /* 0x00000005ff087e24 */ /* 0x000fe2000f8e00ff */
[----:B------:R-:W-:Y:S01]  /*4870*/  LOP3.LUT R15, R15, 0x1, RZ, 0x3c, !PT ;  /* 0x000000010f0f7812 */ /* 0x000fe200078e3cff */
[----:B------:R-:W-:Y:S01]  /*4880*/  UPLOP3.LUT UP3, UPT, UPT, UPT, UPT, 0x80, 0x8 ;  /* 0x000000000008789c */ /* 0x000fe20003f6f070 */
[----:B------:R-:W-:Y:S01]  /*4890*/  LOP3.LUT R13, R13, R0, RZ, 0x3c, !PT ;  /* 0x000000000d0d7212 */ /* 0x000fe200078e3cff */
[----:B------:R-:W-:Y:S01]  /*48a0*/  UIADD3 UR16, UPT, UPT, UR14, UR16, URZ ;  /* 0x000000100e107290 */ /* 0x000fe2000fffe0ff */
[----:B------:R-:W-:Y:S01]  /*48b0*/  SEL R14, R14, RZ, P0 ;  /* 0x000000ff0e0e7207 */ /* 0x000fe20000000000 */
[----:B------:R-:W-:Y:S01]  /*48c0*/  UMOV UR36, UR26 ;  /* 0x0000001a00247c82 */ /* 0x000fe20008000000 */
[----:B------:R-:W-:Y:S01]  /*48d0*/  IMAD.U32 R9, RZ, RZ, UR4 ;  /* 0x00000004ff097e24 */ /* 0x000fe2000f8e00ff */
[----:B------:R-:W-:Y:S04]  /*48e0*/  @!P1 R2UR UR4, R8 ;  /* 0x00000000080492ca */ /* 0x000fe800000e0000 */
[----:B------:R-:W-:Y:S11]  /*48f0*/  @!P1 R2UR UR5, R9 ;  /* 0x00000000090592ca */ /* 0x000ff600000e0000 */
[----:B------:R-:W-:Y:S02]  /*4900*/  @!UPT UIADD3 URZ, UPT, UPT, URZ, URZ, URZ ;  /* 0x000000fffffff290 */ /* 0x000fe4000fffe0ff */
[----:B------:R2:W-:Y:S01]  /*4910*/  @!UP0 UTMALDG.3D [UR8], [UR4], desc[UR6] ;  /* 0x00000608040085b4 */ /* 0x0005e20008011000 */
[----:B------:R2:W-:Y:S01]  /*4920*/  @!P1 SYNCS.ARRIVE.TRANS64.RED.A0TR RZ, [UR21+0x38], R7 ;  /* 0x00003807ffff99a7 */ /* 0x0005e20008300415 */
[----:B------:R-:W-:Y:S01]  /*4930*/  SYNCS.ARRIVE.TRANS64.RED.A1T0 RZ, [UR33], RZ ;  /* 0x000000ffffff79a7 */ /* 0x000fe20008100421 */
[----:B------:R-:W-:Y:S05]  /*4940*/  BRA.U UP1, `(.L_x_82) ;  /* 0xfffffff501247547 */ /* 0x000fea000b83ffff */
[----:B------:R-:W-:-:S04]  /*4950*/  SHF.L.U32 R3, R15, 0x1f, RZ ;  /* 0x0000001f0f037819 */ /* 0x000fc800000006ff */
[----:B------:R-:W3:Y:S02]  /*4960*/  SYNCS.PHASECHK.TRANS64.TRYWAIT P0, [UR21+0x40], R3 ;  /* 0x00004003ff0075a7 */ /* 0x000ee40008001115 */
[----:B---3--:R-:W-:Y:S05]  /*4970*/  @!P0 BRA `(.L_x_83) ;  /* 0x00000044007c8947 */ /* 0x008fea0003800000 */
.L_x_143:
[----:B---3--:R-:W-:-:S07]  /*4980*/  MOV R0, UR21 ;  /* 0x0000001500007c02 */ /* 0x008fce0008000f00 */
.L_x_84:
[----:B---3--:R-:W-:-:S04]  /*4990*/  SHF.L.U32 R3, R15, 0x1f, RZ ;  /* 0x0000001f0f037819 */ /* 0x008fc800000006ff */
[----:B------:R3:W4:Y:S03]  /*49a0*/  SYNCS.PHASECHK.TRANS64.TRYWAIT P0, [R0+URZ+0x48], R3 ;  /* 0x00004803000075a7 */ /* 0x00072600080011ff */
[----:B----4-:R-:W-:Y:S05]  /*49b0*/  @!P0 NANOSLEEP.SYNCS 0x989680 ;  /* 0x009896800000895d */ /* 0x010fea0003900000 */
[----:B------:R-:W4:Y:S02]  /*49c0*/  @!P0 SYNCS.PHASECHK.TRANS64 P0, [R0+URZ+0x48], R3 ;  /* 0x00004803000085a7 */ /* 0x000f2400080010ff */
[----:B-12-4-:R-:W-:Y:S05]  /*49d0*/  @P0 EXIT ;  /* 0x000000000000094d */ /* 0x016fea0003800000 */
[----:B------:R-:W-:Y:S05]  /*49e0*/  BRA `(.L_x_84) ;  /* 0xfffffffc00e87947 */ /* 0x000fea000383ffff */
.L_x_73:
[----:B------:R-:W-:-:S06]  /*49f0*/  UISETP.GE.AND UP0, UPT, UR17, 0x4, UPT ;  /* 0x000000041100788c */ /* 0x000fcc000bf06270 */
[----:B------:R-:W-:-:S13]  /*4a00*/  PLOP3.LUT P0, PT, PT, PT, UP0, 0x80, 0x8 ;  /* 0x000000000008781c */ /* 0x000fda0003f0f008 */
[----:B------:R-:W-:Y:S05]  /*4a10*/  @!P0 EXIT ;  /* 0x000000000000894d */ /* 0x000fea0003800000 */
[----:B------:R-:W-:Y:S01]  /*4a20*/  BAR.SYNC.DEFER_BLOCKING 0x6, 0xa0 ;  /* 0x0182800000007b1d */ /* 0x000fe20000010000 */
[C---:B------:R-:W-:Y:S01]  /*4a30*/  IMAD.SHL.U32 R3, R158.reuse, 0x40, RZ ;  /* 0x000000409e037824 */ /* 0x040fe200078e00ff */
[C---:B------:R-:W-:Y:S01]  /*4a40*/  R2P PR, R158.reuse, 0x6 ;  /* 0x000000069e007804 */ /* 0x040fe20000000000 */
[C---:B------:R-:W-:Y:S01]  /*4a50*/  IMAD.SHL.U32 R144, R158.reuse, 0x8, RZ ;  /* 0x000000089e907824 */ /* 0x040fe200078e00ff */
[----:B------:R-:W-:Y:S01]  /*4a60*/  CS2R R152, SRZ ;  /* 0x0000000000987805 */ /* 0x000fe2000001ff00 */
[----:B------:R-:W-:Y:S01]  /*4a70*/  IMAD.MOV.U32 R155, RZ, RZ, 0x20 ;  /* 0x00000020ff9b7424 */ /* 0x000fe200078e00ff */
[----:B------:R-:W-:Y:S02]  /*4a80*/  UMOV UR44, 0x400 ;  /* 0x00000400002c7882 */ /* 0x000fe40000000000 */
[----:B------:R-:W1:Y:S01]  /*4a90*/  LDC.64 R138, c[0x0][0x8b0] ;  /* 0x00022c00ff8a7b82 */ /* 0x000e620000000a00 */
[----:B------:R-:W-:Y:S01]  /*4aa0*/  ULEA UR44, UR45, UR44, 0x18 ;  /* 0x0000002c2d2c7291 */ /* 0x000fe2000f8ec0ff */
[----:B------:R-:W-:Y:S01]  /*4ab0*/  LOP3.LUT R7, R3, 0x180, RZ, 0xc0, !PT ;  /* 0x0000018003077812 */ /* 0x000fe200078ec0ff */
[----:B------:R-:W-:Y:S01]  /*4ac0*/  IMAD.U32 R69, R158, 0x10000, RZ ;  /* 0x000100009e457824 */ /* 0x000fe200078e00ff */
[----:B------:R-:W-:Y:S01]  /*4ad0*/  SEL R155, R155, 0xffffffe0, !P2 ;  /* 0xffffffe09b9b7807 */ /* 0x000fe20005000000 */
[----:B------:R-:W-:Y:S01]  /*4ae0*/  IMAD.MOV.U32 R156, RZ, RZ, 0x10 ;  /* 0x00000010ff9c7424 */ /* 0x000fe200078e00ff */
[----:B------:R-:W-:Y:S01]  /*4af0*/  LOP3.LUT R144, R7, 0x30, R144, 0xf8, !PT ;  /* 0x0000003007907812 */ /* 0x000fe200078ef890 */
[----:B------:R-:W-:Y:S01]  /*4b00*/  UIADD3 UR4, UPT, UPT, UR44, 0x4200, URZ ;  /* 0x000042002c047890 */ /* 0x000fe2000fffe0ff */
[----:B------:R-:W2:Y:S01]  /*4b10*/  LDC.64 R136, c[0x0][0x8a8] ;  /* 0x00022a00ff887b82 */ /* 0x000ea20000000a00 */
[----:B------:R-:W-:Y:S01]  /*4b20*/  LOP3.LUT R69, R69, 0x600000, RZ, 0xc0, !PT ;  /* 0x0060000045457812 */ /* 0x000fe200078ec0ff */
[----:B------:R-:W-:Y:S01]  /*4b30*/  IMAD.MOV.U32 R68, RZ, RZ, RZ ;  /* 0x000000ffff447224 */ /* 0x000fe200078e00ff */
[----:B------:R-:W-:Y:S01]  /*4b40*/  LOP3.LUT R144, R144, 0x1e40, R3, 0xf8, !PT ;  /* 0x00001e4090907812 */ /* 0x000fe200078ef803 */
[----:B------:R-:W-:Y:S01]  /*4b50*/  IMAD.MOV.U32 R149, RZ, RZ, RZ ;  /* 0x000000ffff957224 */ /* 0x000fe200078e00ff */
[----:B------:R-:W-:-:S02]  /*4b60*/  SEL R156, R156, 0xfffffff0, !P1 ;  /* 0xfffffff09c9c7807 */ /* 0x000fc40004800000 */
[----:B------:R-:W-:Y:S02]  /*4b70*/  CS2R R150, SRZ ;  /* 0x0000000000967805 */ /* 0x000fe4000001ff00 */
[----:B------:R-:W-:Y:S01]  /*4b80*/  SHF.R.S32.HI R3, RZ, 0x4, R155 ;  /* 0x00000004ff037819 */ /* 0x000fe2000001149b */
[----:B------:R-:W-:Y:S01]  /*4b90*/  IMAD.U32 R157, RZ, RZ, UR4 ;  /* 0x00000004ff9d7e24 */ /* 0x000fe2000f8e00ff */
[----:B------:R-:W3:Y:S01]  /*4ba0*/  LDS R0, [UR44+0x110] ;  /* 0x0001102cff007984 */ /* 0x000ee20008000800 */
[----:B------:R-:W-:Y:S01]  /*4bb0*/  LOP3.LUT R158, R158, 0x60, RZ, 0xc0, !PT ;  /* 0x000000609e9e7812 */ /* 0x000fe200078ec0ff */
[----:B------:R-:W4:Y:S01]  /*4bc0*/  LDCU UR58, c[0x0][0x370] ;  /* 0x00006e00ff3a77ac */ /* 0x000f220008000800 */
[----:B------:R-:W-:Y:S01]  /*4bd0*/  LEA.HI.SX32 R154, R156, R3, 0x1c ;  /* 0x000000039c9a7211 */ /* 0x000fe200078fe2ff */
[----:B------:R-:W1:Y:S01]  /*4be0*/  LDCU UR43, c[0x0][0xb0c] ;  /* 0x00016180ff2b77ac */ /* 0x000e620008000800 */
[----:B------:R-:W1:Y:S01]  /*4bf0*/  LDCU UR39, c[0x0][0xb30] ;  /* 0x00016600ff2777ac */ /* 0x000e620008000800 */
[----:B------:R-:W1:Y:S01]  /*4c00*/  LDCU.64 UR56, c[0x0][0x888] ;  /* 0x00011100ff3877ac */ /* 0x000e620008000a00 */
[----:B------:R-:W1:Y:S01]  /*4c10*/  LDCU.64 UR40, c[0x0][0xb28] ;  /* 0x00016500ff2877ac */ /* 0x000e620008000a00 */
[----:B------:R-:W1:Y:S01]  /*4c20*/  LDCU.64 UR60, c[0x0][0x890] ;  /* 0x00011200ff3c77ac */ /* 0x000e620008000a00 */
[----:B------:R-:W1:Y:S01]  /*4c30*/  LDCU.128 UR52, c[0x0][0xb10] ;  /* 0x00016200ff3477ac */ /* 0x000e620008000c00 */
[----:B------:R-:W1:Y:S01]  /*4c40*/  LDCU UR47, c[0x0][0x374] ;  /* 0x00006e80ff2f77ac */ /* 0x000e620008000800 */
[----:B------:R-:W-:Y:S01]  /*4c50*/  UIADD3 UR62, UPT, UPT, UR44, 0x200, URZ ;  /* 0x000002002c3e7890 */ /* 0x000fe2000fffe0ff */
[----:B-1234-:R-:W-:-:S11]  /*4c60*/  IMAD.IADD R69, R0, 0x1, R69 ;  /* 0x0000000100457824 */ /* 0x01efd600078e0245 */
.L_x_110:
[C---:B------:R-:W-:Y:S02]  /*4c70*/  LEA R3, R149.reuse, UR44, 0x3 ;  /* 0x0000002c95037c11 */ /* 0x040fe4000f8e18ff */
[----:B------:R-:W-:Y:S02]  /*4c80*/  SHF.L.U32 R0, R152, 0x1f, RZ ;  /* 0x0000001f98007819 */ /* 0x000fe400000006ff */
[----:B------:R-:W-:Y:S02]  /*4c90*/  LEA R5, R149, UR44, 0x4 ;  /* 0x0000002c95057c11 */ /* 0x000fe4000f8e20ff */
[----:B-1----:R-:W1:Y:S02]  /*4ca0*/  SYNCS.PHASECHK.TRANS64.TRYWAIT P0, [R3+URZ+0x60], R0 ;  /* 0x00006000030075a7 */ /* 0x002e6400080011ff */
[----:B-1----:R-:W-:Y:S05]  /*4cb0*/  @!P0 BRA `(.L_x_85) ;  /* 0x0000004000c48947 */ /* 0x002fea0003800000 */
.L_x_144:
        /* <DEDUP_REMOVED lines=11> */
[----:B------:R-:W-:Y:S01]  /*4d70*/  PLOP3.LUT P0, PT, PT, PT, UP1, 0x80, 0x8 ;  /* 0x000000000008781c */ /* 0x000fe20003f0f018 */
[----:B------:R-:W-:Y:S11]  /*4d80*/  UP2UR UR46, UPR, URZ, 0x2 ;  /* 0x00000002ff2e7883 */ /* 0x000ff60008000000 */
[----:B------:R-:W-:Y:S01]  /*4d90*/  @!UPT UIADD3 URZ, UPT, UPT, URZ, URZ, URZ ;  /* 0x000000fffffff290 */ /* 0x000fe2000fffe0ff */
[----:B-1----:R-:W-:Y:S02]  /*4da0*/  @P0 SHF.R.U32.HI R0, RZ, 0x10, R5 ;  /* 0x00000010ff000819 */ /* 0x002fe40000011605 */
        /* <DEDUP_REMOVED lines=12> */
[----:B------:R-:W2:Y:S01]  /*4e70*/  LDCU UR12, c[0x0][0xb20] ;  /* 0x00016400ff0c77ac */ /* 0x000ea20008000800 */
[----:B------:R-:W-:Y:S02]  /*4e80*/  UIMAD.WIDE.U32 UR4, UR47, UR55, URZ ;  /* 0x000000372f0472a5 */ /* 0x000fe4000f8e00ff */
[----:B------:R-:W-:Y:S02]  /*4e90*/  UIMAD.WIDE.U32 UR6, UR58, UR52, URZ ;  /* 0x000000343a0672a5 */ /* 0x000fe4000f8e00ff */
[----:B------:R-:W-:Y:S02]  /*4ea0*/  UISETP.NE.AND UP0, UPT, UR54, 0x1, UPT ;  /* 0x000000013600788c */ /* 0x000fe4000bf05270 */
[----:B------:R-:W-:Y:S02]  /*4eb0*/  UIMAD.WIDE.U32 UR8, UR37, UR55, URZ ;  /* 0x00000037250872a5 */ /* 0x000fe4000f8e00ff */
[----:B------:R-:W-:Y:S02]  /*4ec0*/  UIMAD.WIDE.U32 UR10, UR38, UR52, URZ ;  /* 0x00000034260a72a5 */ /* 0x000fe4000f8e00ff */
[----:B------:R-:W-:Y:S02]  /*4ed0*/  UISETP.NE.AND UP1, UPT, UR43, 0x1, UPT ;  /* 0x000000012b00788c */ /* 0x000fe4000bf25270 */
[----:B------:R-:W-:Y:S01]  /*4ee0*/  UISETP.NE.AND UP2, UPT, UR42, 0x1, UPT ;  /* 0x000000012a00788c */ /* 0x000fe2000bf45270 */
[----:B------:R-:W-:Y:S02]  /*4ef0*/  UMOV UR4, UR5 ;  /* 0x0000000500047c82 */ /* 0x000fe40008000000 */
[----:B--2---:R-:W-:Y:S03]  /*4f00*/  USHF.R.U32.HI UR5, URZ, UR12, UR4 ;  /* 0x0000000cff057299 */ /* 0x004fe60008011604 */
[----:B------:R-:W-:Y:S02]  /*4f10*/  UMOV UR4, UR7 ;  /* 0x0000000700047c82 */ /* 0x000fe40008000000 */
[----:B------:R-:W-:Y:S02]  /*4f20*/  USHF.R.U32.HI UR7, URZ, UR53, UR4 ;  /* 0x00000035ff077299 */ /* 0x000fe40008011604 */
[----:B------:R-:W-:Y:S02]  /*4f30*/  USEL UR4, UR47, UR5, !UP0 ;  /* 0x000000052f047287 */ /* 0x000fe4000c000000 */
[----:B------:R-:W-:Y:S01]  /*4f40*/  USEL UR7, UR58, UR7, !UP1 ;  /* 0x000000073a077287 */ /* 0x000fe2000c800000 */
[----:B------:R-:W-:Y:S01]  /*4f50*/  UMOV UR5, UR9 ;  /* 0x0000000900057c82 */ /* 0x000fe20008000000 */
[----:B------:R-:W-:Y:S02]  /*4f60*/  UIMAD.WIDE.U32 UR8, UR4, UR40, URZ ;  /* 0x00000028040872a5 */ /* 0x000fe4000f8e00ff */
[----:B------:R-:W-:Y:S03]  /*4f70*/  USHF.R.U32.HI UR6, URZ, UR12, UR5 ;  /* 0x0000000cff067299 */ /* 0x000fe60008011605 */
[----:B------:R-:W-:Y:S01]  /*4f80*/  UMOV UR5, UR11 ;  /* 0x0000000b00057c82 */ /* 0x000fe20008000000 */
[----:B------:R-:W-:Y:S02]  /*4f90*/  UIMAD.WIDE.U32 UR10, UR7, UR40, URZ ;  /* 0x00000028070a72a5 */ /* 0x000fe4000f8e00ff */
[----:B------:R-:W-:Y:S02]  /*4fa0*/  USHF.R.U32.HI UR12, URZ, UR53, UR5 ;  /* 0x00000035ff0c7299 */ /* 0x000fe40008011605 */
[----:B------:R-:W-:Y:S01]  /*4fb0*/  USEL UR6, UR37, UR6, !UP0 ;  /* 0x0000000625067287 */ /* 0x000fe2000c000000 */
[----:B------:R-:W-:Y:S02]  /*4fc0*/  UMOV UR5, UR9 ;  /* 0x0000000900057c82 */ /* 0x000fe40008000000 */
[----:B------:R-:W-:Y:S01]  /*4fd0*/  UMOV UR10, UR11 ;  /* 0x0000000b000a7c82 */ /* 0x000fe20008000000 */
[----:B------:R-:W-:Y:S02]  /*4fe0*/  @UP2 USHF.R.U32.HI UR4, URZ, UR41, UR5 ;  /* 0x00000029ff042299 */ /* 0x000fe40008011605 */
[----:B------:R-:W-:Y:S02]  /*4ff0*/  @UP2 USHF.R.U32.HI UR7, URZ, UR41, UR10 ;  /* 0x00000029ff072299 */ /* 0x000fe4000801160a */
[----:B------:R-:W-:Y:S02]  /*5000*/  UIMAD UR4, UR42, UR4, URZ ;  /* 0x000000042a0472a4 */ /* 0x000fe4000f8e02ff */
[----:B------:R-:W-:Y:S02]  /*5010*/  UIMAD.WIDE.U32 UR10, UR6, UR40, URZ ;  /* 0x00000028060a72a5 */ /* 0x000fe4000f8e00ff */
[----:B------:R-:W-:Y:S02]  /*5020*/  USEL UR5, UR38, UR12, !UP1 ;  /* 0x0000000c26057287 */ /* 0x000fe4000c800000 */
[----:B------:R-:W-:Y:S02]  /*5030*/  UIMAD UR8, UR42, UR7, URZ ;  /* 0x000000072a0872a4 */ /* 0x000fe4000f8e02ff */
[----:B------:R-:W-:Y:S03]  /*5040*/  UISETP.GE.AND UP0, UPT, UR6, UR4, UPT ;  /* 0x000000040600728c */ /* 0x000fe6000bf06270 */
[----:B------:R-:W-:Y:S01]  /*5050*/  UMOV UR4, UR11 ;  /* 0x0000000b00047c82 */ /* 0x000fe20008000000 */
[----:B------:R-:W-:Y:S02]  /*5060*/  UISETP.GE.OR UP0, UPT, UR5, UR8, UP0 ;  /* 0x000000080500728c */ /* 0x000fe40008706670 */
[----:B------:R-:W-:Y:S02]  /*5070*/  USHF.R.U32.HI UR4, URZ, UR41, UR4 ;  /* 0x00000029ff047299 */ /* 0x000fe40008011604 */
[----:B------:R-:W-:Y:S02]  /*5080*/  UIMAD.WIDE.U32 UR8, UR5, UR40, URZ ;  /* 0x00000028050872a5 */ /* 0x000fe4000f8e00ff */
[----:B------:R-:W-:Y:S02]  /*5090*/  USEL UR11, UR6, UR4, !UP2 ;  /* 0x00000004060b7287 */ /* 0x000fe4000d000000 */
[----:B------:R-:W-:Y:S02]  /*50a0*/  UIADD3 UR8, UPT, UPT, -UR5, URZ, URZ ;  /* 0x000000ff05087290 */ /* 0x000fe4000fffe1ff */
[----:B------:R-:W-:Y:S01]  /*50b0*/  UIADD3 UR10, UPT, UPT, -UR11, URZ, URZ ;  /* 0x000000ff0b0a7290 */ /* 0x000fe2000fffe1ff */
[----:B------:R-:W-:Y:S01]  /*50c0*/  @!UP0 UMOV UR4, UR9 ;  /* 0x0000000900048c82 */ /* 0x000fe20008000000 */
[----:B------:R-:W-:Y:S02]  /*50d0*/  UIADD3 UR9, UPT, UPT, -UR6, URZ, URZ ;  /* 0x000000ff06097290 */ /* 0x000fe4000fffe1ff */
[----:B------:R-:W-:Y:S02]  /*50e0*/  @!UP0 USHF.R.U32.HI UR4, URZ, UR41, UR4 ;  /* 0x00000029ff048299 */ /* 0x000fe40008011604 */
[----:B------:R-:W-:Y:S02]  /*50f0*/  UIMAD UR10, UR42, UR10, UR6 ;  /* 0x0000000a2a0a72a4 */ /* 0x000fe4000f8e0206 */
[----:B------:R-:W-:Y:S04]  /*5100*/  @!UP0 USEL UR4, UR5, UR4, !UP2 ;  /* 0x0000000405048287 */ /* 0x000fe8000d000000 */
[----:B------:R-:W-:Y:S02]  /*5110*/  @!UP0 UIMAD UR10, UR7, UR10, UR4 ;  /* 0x0000000a070a82a4 */ /* 0x000fe4000f8e0204 */
[----:B------:R-:W-:Y:S02]  /*5120*/  @!UP0 UIADD3 UR11, UPT, UPT, UR11, -UR4, URZ ;  /* 0x800000040b0b8290 */ /* 0x000fe4000fffe0ff */
[----:B------:R-:W-:Y:S02]  /*5130*/  UIMAD UR7, UR43, UR8, UR38 ;  /* 0x000000082b0772a4 */ /* 0x000fe4000f8e0226 */
[----:B------:R-:W-:Y:S02]  /*5140*/  @!UP0 UIMAD UR6, UR11, UR42, UR5 ;  /* 0x0000002a0b0682a4 */ /* 0x000fe4000f8e0205 */
[----:B------:R-:W-:Y:S01]  /*5150*/  UIMAD UR4, UR54, UR9, UR37 ;  /* 0x00000009360472a4 */ /* 0x000fe2000f8e0225 */
[----:B------:R-:W-:Y:S02]  /*5160*/  @!UP0 UMOV UR5, UR10 ;  /* 0x0000000a00058c82 */ /* 0x000fe40008000000 */
[----:B------:R-:W-:Y:S02]  /*5170*/  UIMAD UR38, UR5, UR43, UR7 ;  /* 0x0000002b052672a4 */ /* 0x000fe4000f8e0207 */
[----:B------:R-:W-:Y:S11]  /*5180*/  UIMAD UR37, UR6, UR54, UR4 ;  /* 0x00000036062572a4 */ /* 0x000ff6000f8e0204 */
[----:B------:R-:W-:Y:S01]  /*5190*/  @!UPT UIADD3 URZ, UPT, UPT, URZ, URZ, URZ ;  /* 0x000000fffffff290 */ /* 0x000fe2000fffe0ff */
.L_x_86:
[----:B------:R-:W-:Y:S01]  /*51a0*/  UISETP.NE.AND UP0, UPT, UR39, 0x1, UPT ;  /* 0x000000012700788c */ /* 0x000fe2000bf05270 */
[----:B------:R-:W-:Y:S01]  /*51b0*/  IADD3 R149, PT, PT, R149, 0x1, RZ ;  /* 0x0000000195957810 */ /* 0x000fe20007ffe0ff */
[----:B------:R-:W-:Y:S02]  /*51c0*/  USHF.L.U32 UR50, UR16, 0x7, URZ ;  /* 0x0000000710327899 */ /* 0x000fe400080006ff */
[----:B------:R-:W-:Y:S07]  /*51d0*/  USHF.L.U32 UR49, UR20, 0x7, URZ ;  /* 0x0000000714317899 */ /* 0x000fee00080006ff */
[----:B------:R-:W2:Y:S01]  /*51e0*/  @!UP0 LDCU.128 UR12, c[0x0][0xb10] ;  /* 0x00016200ff0c87ac */ /* 0x000ea20008000c00 */
[----:B------:R-:W3:Y:S01]  /*51f0*/  @!UP0 LDCU UR5, c[0x0][0xb0c] ;  /* 0x00016180ff0587ac */ /* 0x000ee20008000800 */
[----:B------:R-:W4:Y:S01]  /*5200*/  @!UP0 LDCU UR10, c[0x0][0xb20] ;  /* 0x00016400ff0a87ac */ /* 0x000f220008000800 */
[----:B--2---:R-:W-:Y:S02]  /*5210*/  UIMAD.WIDE.U32 UR8, UR38, UR12, URZ ;  /* 0x0000000c260872a5 */ /* 0x004fe4000f8e00ff */
[----:B------:R-:W-:Y:S02]  /*5220*/  UIMAD.WIDE.U32 UR6, UR37, UR15, URZ ;  /* 0x0000000f250672a5 */ /* 0x000fe4000f8e00ff */
[----:B------:R-:W-:Y:S03]  /*5230*/  @!UP0 UISETP.NE.AND UP1, UPT, UR14, 0x1, UPT ;  /* 0x000000010e00888c */ /* 0x000fe6000bf25270 */
[----:B------:R-:W-:Y:S01]  /*5240*/  @!UP0 UMOV UR4, UR9 ;  /* 0x0000000900048c82 */ /* 0x000fe20008000000 */
[----:B---3--:R-:W-:Y:S02]  /*5250*/  @!UP0 UISETP.NE.AND UP2, UPT, UR5, 0x1, UPT ;  /* 0x000000010500888c */ /* 0x008fe4000bf45270 */
[----:B------:R-:W-:Y:S01]  /*5260*/  @!UP0 USHF.R.U32.HI UR4, URZ, UR13, UR4 ;  /* 0x0000000dff048299 */ /* 0x000fe20008011604 */
[----:B------:R-:W-:Y:S02]  /*5270*/  @!UP0 UMOV UR6, UR7 ;  /* 0x0000000700068c82 */ /* 0x000fe40008000000 */
[----:B----4-:R-:W-:Y:S02]  /*5280*/  @!UP0 USHF.R.U32.HI UR6, URZ, UR10, UR6 ;  /* 0x0000000aff068299 */ /* 0x010fe40008011606 */
[----:B------:R-:W-:Y:S02]  /*5290*/  @!UP0 USEL UR7, UR38, UR4, !UP2 ;  /* 0x0000000426078287 */ /* 0x000fe4000d000000 */
[----:B------:R-:W-:Y:S04]  /*52a0*/  @!UP0 USEL UR6, UR37, UR6, !UP1 ;  /* 0x0000000625068287 */ /* 0x000fe8000c800000 */
[----:B------:R-:W-:Y:S02]  /*52b0*/  @!UP0 UIADD3 UR4, UPT, UPT, -UR7, UR6, URZ ;  /* 0x0000000607048290 */ /* 0x000fe4000fffe1ff */
[----:B------:R-:W-:Y:S02]  /*52c0*/  @!UP0 UIADD3 UR6, UPT, UPT, UR7, -UR6, URZ ;  /* 0x8000000607068290 */ /* 0x000fe4000fffe0ff */
[----:B------:R-:W-:Y:S02]  /*52d0*/  @!UP0 UIMAD UR38, UR4, UR5, UR38 ;  /* 0x00000005042682a4 */ /* 0x000fe4000f8e0226 */
[----:B------:R-:W-:Y:S02]  /*52e0*/  @!UP0 UIMAD UR37, UR6, UR14, UR37 ;  /* 0x0000000e062582a4 */ /* 0x000fe4000f8e0225 */
[----:B------:R-:W-:Y:S09]  /*52f0*/  ULOP3.LUT UP0, URZ, UR62, 0x1b0, URZ, 0xc0, !UPT ;  /* 0x000001b03eff7892 */ /* 0x000ff2000f80c0ff */
[----:B------:R-:W-:Y:S05]  /*5300*/  BRA.U !UP0, `(.L_x_87) ;  /* 0x0000000108407547 */ /* 0x000fea000b800000 */
[----:B------:R-:W2:Y:S01]  /*5310*/  LDCU.64 UR8, c[0x4][0x80] ;  /* 0x01001000ff0877ac */ /* 0x000ea20008000a00 */
[----:B------:R-:W-:Y:S01]  /*5320*/  MOV R3, 0x0 ;  /* 0x0000000000037802 */ /* 0x000fe20000000f00 */
[----:B------:R-:W-:Y:S02]  /*5330*/  HFMA2 R12, -RZ, RZ, 0, 5.9604644775390625e-08 ;  /* 0x00000001ff0c7431 */ /* 0x000fe400000001ff */
[----:B------:R-:W-:Y:S02]  /*5340*/  IMAD.MOV.U32 R8, RZ, RZ, 0x70 ;  /* 0x00000070ff087424 */ /* 0x000fe400078e00ff */
[----:B------:R-:W-:Y:S01]  /*5350*/  IMAD.MOV.U32 R13, RZ, RZ, RZ ;  /* 0x000000ffff0d7224 */ /* 0x000fe200078e00ff */
[----:B------:R-:W3:Y:S01]  /*5360*/  LDCU.64 UR6, c[0x4][0x88] ;  /* 0x01001100ff0677ac */ /* 0x000ee20008000a00 */
[----:B------:R-:W4:Y:S01]  /*5370*/  LDC.64 R2, c[0x4][R3] ;  /* 0x0100000003027b82 */ /* 0x000f220000000a00 */
[----:B------:R-:W1:Y:S01]  /*5380*/  LDCU.64 UR4, c[0x4][0x8] ;  /* 0x01000100ff0477ac */ /* 0x000e620008000a00 */
[----:B--2---:R-:W-:Y:S01]  /*5390*/  MOV R5, UR9 ;  /* 0x0000000900057c02 */ /* 0x004fe20008000f00 */
[----:B------:R-:W-:Y:S01]  /*53a0*/  IMAD.U32 R4, RZ, RZ, UR8 ;  /* 0x00000008ff047e24 */ /* 0x000fe2000f8e00ff */
[----:B---3--:R-:W-:Y:S01]  /*53b0*/  MOV R7, UR7 ;  /* 0x0000000700077c02 */ /* 0x008fe20008000f00 */
[----:B------:R-:W-:Y:S01]  /*53c0*/  IMAD.U32 R6, RZ, RZ, UR6 ;  /* 0x00000006ff067e24 */ /* 0x000fe2000f8e00ff */
[----:B-1----:R-:W-:Y:S01]  /*53d0*/  MOV R11, UR5 ;  /* 0x00000005000b7c02 */ /* 0x002fe20008000f00 */
[----:B------:R-:W-:Y:S02]  /*53e0*/  IMAD.U32 R10, RZ, RZ, UR4 ;  /* 0x00000004ff0a7e24 */ /* 0x000fe4000f8e00ff */
[----:B------:R-:W-:Y:S07]  /*53f0*/  LEPC R20, `(.L_x_87) ;  /* 0x000000001014794e */ /* 0x000fee0000000000 */
[----:B----45:R-:W-:Y:S05]  /*5400*/  CALL.ABS.NOINC R2 ;  /* 0x0000000002007343 */ /* 0x030fea0003c00000 */
.L_x_87:
[----:B------:R-:W-:Y:S01]  /*5410*/  LOP3.LUT P0, RZ, R157, 0x1b0, RZ, 0xc0, !PT ;  /* 0x000001b09dff7812 */ /* 0x000fe2000780c0ff */
[----:B------:R-:W-:Y:S11]  /*5420*/  BSSY.RECONVERGENT B6, `(.L_x_88) ;  /* 0x0000013000067945 */ /* 0x000ff60003800200 */
[----:B------:R-:W-:Y:S01]  /*5430*/  @!UPT UIADD3 URZ, UPT, UPT, URZ, URZ, URZ ;  /* 0x000000fffffff290 */ /* 0x000fe2000fffe0ff */
[----:B------:R-:W-:Y:S05]  /*5440*/  @!P0 BRA `(.L_x_89) ;  /* 0x0000000000408947 */ /* 0x000fea0003800000 */
        /* <DEDUP_REMOVED lines=16> */
.L_x_89:
[----:B------:R-:W-:Y:S05]  /*5550*/  BSYNC.RECONVERGENT B6 ;  /* 0x0000000000067941 */ /* 0x000fea0003800200 */
.L_x_88:
[----:B------:R-:W-:Y:S01]  /*5560*/  R2UR UR4, R148 ;  /* 0x00000000940472ca */ /* 0x000fe200000e0000 */
[----:B------:R-:W-:Y:S01]  /*5570*/  UISETP.NE.U32.AND UP0, UPT, UR60, URZ, UPT ;  /* 0x000000ff3c00728c */ /* 0x000fe2000bf05070 */
[----:B------:R-:W-:Y:S02]  /*5580*/  ISETP.NE.U32.AND P4, PT, R138, RZ, PT ;  /* 0x000000ff8a00720c */ /* 0x000fe40003f85070 */
[----:B------:R-:W-:Y:S01]  /*5590*/  ISETP.NE.U32.AND P2, PT, RZ, UR56, PT ;  /* 0x00000038ff007c0c */ /* 0x000fe2000bf45070 */
[----:B------:R-:W-:Y:S01]  /*55a0*/  UISETP.NE.AND.EX UP1, UPT, UR61, URZ, UPT, UP0 ;  /* 0x000000ff3d00728c */ /* 0x000fe2000bf25300 */
[----:B------:R-:W-:Y:S01]  /*55b0*/  ISETP.NE.AND.EX P4, PT, R139, RZ, PT, P4 ;  /* 0x000000ff8b00720c */ /* 0x000fe20003f85340 */
[----:B------:R-:W-:Y:S01]  /*55c0*/  UPLOP3.LUT UP0, UPT, UPT, UPT, UPT, 0x40, 0x4 ;  /* 0x000000000004789c */ /* 0x000fe20003f0e870 */
[----:B------:R-:W-:Y:S05]  /*55d0*/  ISETP.NE.AND.EX P2, PT, RZ, UR57, PT, P2 ;  /* 0x00000039ff007c0c */ /* 0x000fea000bf45320 */
[----:B------:R-:W-:Y:S06]  /*55e0*/  UISETP.NE.AND UP2, UPT, UR4, URZ, UPT ;  /* 0x000000ff0400728c */ /* 0x000fec000bf45270 */
[----:B------:R-:W-:Y:S05]  /*55f0*/  PLOP3.LUT P1, PT, PT, PT, UP2, 0x80, 0x8 ;  /* 0x000000000008781c */ /* 0x000fea0003f2f028 */
[----:B------:R-:W-:Y:S06]  /*5600*/  @UP2 UPLOP3.LUT UP0, UPT, UPT, UPT, UP1, 0x80, 0x8 ;  /* 0x000000000008289c */ /* 0x000fec0003f0f010 */
[----:B------:R-:W-:Y:S01]  /*5610*/  PLOP3.LUT P0, PT, PT, PT, UP0, 0x80, 0x8 ;  /* 0x000000000008781c */ /* 0x000fe20003f0f008 */
[----:B------:R-:W-:Y:S01]  /*5620*/  @!UPT UIADD3 URZ, UPT, UPT, URZ, URZ, URZ ;  /* 0x000000fffffff290 */ /* 0x000fe2000fffe0ff */
[----:B------:R-:W-:Y:S11]  /*5630*/  BRA.U !UP1, `(.L_x_90) ;  /* 0x00000001093c7547 */ /* 0x000ff6000b800000 */
[----:B------:R-:W-:Y:S01]  /*5640*/  UISETP.NE.U32.AND UP0, UPT, UR56, URZ, UPT ;  /* 0x000000ff3800728c */ /* 0x000fe2000bf05070 */
[----:B-1----:R-:W-:Y:S01]  /*5650*/  HFMA2 R0, -RZ, RZ, 0, 5.9604644775390625e-08 ;  /* 0x00000001ff007431 */ /* 0x002fe200000001ff */
[----:B------:R-:W1:Y:S01]  /*5660*/  LDCU.64 UR8, c[0x0][0x358] ;  /* 0x00006b00ff0877ac */ /* 0x000e620008000a00 */
[----:B------:R-:W-:Y:S01]  /*5670*/  IMAD.MOV.U32 R145, RZ, RZ, 0x1 ;  /* 0x00000001ff917424 */ /* 0x000fe200078e00ff */
[----:B------:R-:W-:Y:S06]  /*5680*/  UISETP.NE.AND.EX UP0, UPT, UR57, URZ, UPT, UP0 ;  /* 0x000000ff3900728c */ /* 0x000fec000bf05300 */
[----:B------:R-:W-:Y:S05]  /*5690*/  PLOP3.LUT P3, PT, PT, PT, UP0, 0x80, 0x8 ;  /* 0x000000000008781c */ /* 0x000fea0003f6f008 */
[----:B------:R-:W2:Y:S01]  /*56a0*/  @UP0 LDCU.64 UR4, c[0x0][0x888] ;  /* 0x00011100ff0407ac */ /* 0x000ea20008000a00 */
[----:B------:R-:W-:Y:S07]  /*56b0*/  @UP0 UIMAD UR6, UR36, UR60, URZ ;  /* 0x0000003c240602a4 */ /* 0x000fee000f8e02ff */
[----:B------:R-:W-:Y:S01]  /*56c0*/  @!P3 PRMT R145, R0, 0x7610, R145 ;  /* 0x000076100091b816 */ /* 0x000fe20000000091 */
[----:B--2---:R-:W-:Y:S06]  /*56d0*/  @UP0 UIMAD.WIDE UR4, UR6, 0x4, UR4 ;  /* 0x00000004060408a5 */ /* 0x004fec000f8e0204 */
[----:B------:R-:W-:Y:S01]  /*56e0*/  IMAD.U32 R2, RZ, RZ, UR4 ;  /* 0x00000004ff027e24 */ /* 0x000fe2000f8e00ff */
[----:B------:R-:W-:Y:S04]  /*56f0*/  MOV R3, UR5 ;  /* 0x0000000500037c02 */ /* 0x000fe80008000f00 */
[----:B------:R-:W2:Y:S01]  /*5700*/  @!UP0 LDCU UR4, c[0x0][0x880] ;  /* 0x00011000ff0487ac */ /* 0x000ea20008000800 */
[----:B-1---5:R3:W5:Y:S02]  /*5710*/  @P3 LDG.E R72, desc[UR8][R2.64] ;  /* 0x0000000802483981 */ /* 0x022764000c1e1900 */
[----:B--23--:R-:W-:Y:S02]  /*5720*/  @!P3 IMAD.U32 R72, RZ, RZ, UR4 ;  /* 0x00000004ff48be24 */ /* 0x00cfe4000f8e00ff */
.L_x_90:
[----:B------:R-:W-:Y:S05]  /*5730*/  @!P4 BRA `(.L_x_91) ;  /* 0x000000000024c947 */ /* 0x000fea0003800000 */
[----:B------:R-:W-:Y:S01]  /*5740*/  ISETP.NE.U32.AND P3, PT, R136, RZ, PT ;  /* 0x000000ff8800720c */ /* 0x000fe20003f65070 */
[----:B------:R-:W2:Y:S03]  /*5750*/  LDCU.64 UR4, c[0x0][0x358] ;  /* 0x00006b00ff0477ac */ /* 0x000ea60008000a00 */
[----:B------:R-:W-:Y:S11]  /*5760*/  ISETP.NE.AND.EX P3, PT, R137, RZ, PT, P3 ;  /* 0x000000ff8900720c */ /* 0x000ff60003f65330 */
[----:B------:R-:W-:Y:S02]  /*5770*/  @!UPT UIADD3 URZ, UPT, UPT, URZ, URZ, URZ ;  /* 0x000000fffffff290 */ /* 0x000fe4000fffe0ff */
[----:B------:R-:W3:Y:S01]  /*5780*/  @P3 LDC.64 R2, c[0x0][0x8a8] ;  /* 0x00022a00ff023b82 */ /* 0x000ee20000000a00 */
[----:B-1----:R-:W-:Y:S04]  /*5790*/  @P3 IMAD R0, R138, UR36, RZ ;  /* 0x000000248a003c24 */ /* 0x002fe8000f8e02ff */
[----:B---3--:R-:W-:Y:S05]  /*57a0*/  @P3 IMAD.WIDE R2, R0, 0x4, R2 ;  /* 0x0000000400023825 */ /* 0x008fea00078e0202 */
[----:B--2--5:R2:W5:Y:S02]  /*57b0*/  @P3 LDG.E R70, desc[UR4][R2.64] ;  /* 0x0000000402463981 */ /* 0x024564000c1e1900 */
[----:B--2---:R-:W3:Y:S02]  /*57c0*/  @!P3 LDC R70, c[0x0][0x8a0] ;  /* 0x00022800ff46bb82 */ /* 0x004ee40000000800 */
.L_x_91:
[----:B-----5:R-:W-:Y:S01]  /*57d0*/  ISETP.NE.AND P4, PT, R72, RZ, PT ;  /* 0x000000ff4800720c */ /* 0x020fe20003f85270 */
[----:B------:R-:W-:Y:S01]  /*57e0*/  BSSY B1, `(.L_x_92) ;  /* 0x0000048000017945 */ /* 0x000fe20003800000 */
[----:B------:R-:W-:Y:S01]  /*57f0*/  SEL R7, RZ, 0xffffffff, P2 ;  /* 0xffffffffff077807 */ /* 0x000fe20001000000 */
[----:B------:R-:W-:Y:S01]  /*5800*/  IMAD.MOV.U32 R79, RZ, RZ, 0x1 ;  /* 0x00000001ff4f7424 */ /* 0x000fe200078e00ff */
[----:B------:R-:W-:Y:S01]  /*5810*/  LOP3.LUT P3, RZ, R145, 0xff, RZ, 0xc0, !PT ;  /* 0x000000ff91ff7812 */ /* 0x000fe2000786c0ff */
[C---:B------:R-:W-:Y:S01]  /*5820*/  IMAD R71, R68.reuse, 0x80, R69 ;  /* 0x0000008044477824 */ /* 0x040fe200078e0245 */
[----:B-1----:R-:W-:Y:S02]  /*5830*/  @P1 SEL R0, RZ, 0xffffffff, P4 ;  /* 0xffffffffff001807 */ /* 0x002fe40002000000 */
[----:B------:R-:W-:Y:S02]  /*5840*/  CS2R R90, SRZ ;  /* 0x00000000005a7805 */ /* 0x000fe4000001ff00 */
[----:B------:R-:W-:Y:S02]  /*5850*/  LEA R3, R151, UR44, 0x3 ;  /* 0x0000002c97037c11 */ /* 0x000fe4000f8e18ff */
[----:B------:R-:W-:Y:S02]  /*5860*/  CS2R R88, SRZ ;  /* 0x0000000000587805 */ /* 0x000fe4000001ff00 */
[----:B------:R-:W-:Y:S02]  /*5870*/  @P0 SEL R0, R7, R0, !P3 ;  /* 0x0000000007000207 */ /* 0x000fe40005800000 */
[----:B------:R-:W-:Y:S02]  /*5880*/  CS2R R86, SRZ ;  /* 0x0000000000567805 */ /* 0x000fe4000001ff00 */
[----:B------:R-:W-:Y:S02]  /*5890*/  LEA R78, R68, UR44, 0x3 ;  /* 0x0000002c444e7c11 */ /* 0x000fe4000f8e18ff */
[----:B------:R-:W-:Y:S02]  /*58a0*/  CS2R R84, SRZ ;  /* 0x0000000000547805 */ /* 0x000fe4000001ff00 */
[----:B------:R-:W-:Y:S02]  /*58b0*/  @P1 LOP3.LUT R0, R0, 0x1, RZ, 0xc0, !PT ;  /* 0x0000000100001812 */ /* 0x000fe400078ec0ff */
[----:B------:R-:W-:Y:S02]  /*58c0*/  CS2R R82, SRZ ;  /* 0x0000000000527805 */ /* 0x000fe4000001ff00 */
[----:B------:R-:W-:Y:S02]  /*58d0*/  SHF.L.U32 R5, R153, 0x1f, RZ ;  /* 0x0000001f99057819 */ /* 0x000fe400000006ff */
[----:B------:R-:W-:Y:S02]  /*58e0*/  CS2R R80, SRZ ;  /* 0x0000000000507805 */ /* 0x000fe4000001ff00 */
[----:B------:R-:W-:Y:S02]  /*58f0*/  ISETP.NE.U32.OR P6, PT, R0, 0x1, !P1 ;  /* 0x000000010000780c */ /* 0x000fe40004fc5470 */
[----:B------:R-:W-:Y:S02]  /*5900*/  CS2R R94, SRZ ;  /* 0x00000000005e7805 */ /* 0x000fe4000001ff00 */
[----:B------:R-:W-:Y:S02]  /*5910*/  PLOP3.LUT P2, PT, PT, PT, UP1, 0x80, 0x8 ;  /* 0x000000000008781c */ /* 0x000fe40003f4f018 */
[----:B------:R-:W-:Y:S02]  /*5920*/  CS2R R92, SRZ ;  /* 0x00000000005c7805 */ /* 0x000fe4000001ff00 */
[----:B------:R-:W-:Y:S02]  /*5930*/  SEL R0, RZ, 0xffffffff, P4 ;  /* 0xffffffffff007807 */ /* 0x000fe40002000000 */
[----:B------:R-:W-:Y:S03]  /*5940*/  P2R R96, PR, RZ, 0x40 ;  /* 0x00000040ff607803 */ /* 0x000fe60000000000 */
[----:B------:R-:W-:Y:S04]  /*5950*/  @P6 SHF.L.U32 R2, R150, 0x1f, RZ ;  /* 0x0000001f96026819 */ /* 0x000fe800000006ff */
[----:B------:R-:W-:Y:S01]  /*5960*/  @P2 SEL R0, R7, R0, !P3 ;  /* 0x0000000007002207 */ /* 0x000fe20005800000 */
[----:B------:R-:W1:Y:S03]  /*5970*/  @P6 SYNCS.PHASECHK.TRANS64.TRYWAIT P1, [R3+URZ+0x30], R2 ;  /* 0x00003002030065a7 */ /* 0x000e6600080211ff */
[----:B------:R-:W-:Y:S04]  /*5980*/  LOP3.LUT R0, R0, 0x1, RZ, 0xc0, !PT ;  /* 0x0000000100007812 */ /* 0x000fe800078ec0ff */
[----:B------:R-:W-:Y:S04]  /*5990*/  ISETP.NE.U32.AND P5, PT, R0, 0x1, PT ;  /* 0x000000010000780c */ /* 0x000fe80003fa5070 */
[----:B------:R-:W-:Y:S01]  /*59a0*/  P2R R108, PR, RZ, 0x20 ;  /* 0x00000020ff6c7803 */ /* 0x000fe20000000000 */
[----:B------:R2:W4:Y:S01]  /*59b0*/  SYNCS.PHASECHK.TRANS64.TRYWAIT P0, [R78+URZ+0x80], R5 ;  /* 0x000080054e0075a7 */ /* 0x00052200080011ff */
[----:B-1----:R-:W-:Y:S01]  /*59c0*/  @P6 SEL R79, RZ, 0x1, !P1 ;  /* 0x00000001ff4f6807 */ /* 0x002fe20004800000 */
[----:B--2---:R-:W-:Y:S06]  /*59d0*/  @!P6 BRA `(.L_x_93) ;  /* 0x0000000000a0e947 */ /* 0x004fec0003800000 */
[----:B------:R-:W-:Y:S01]  /*59e0*/  @P5 IMAD R7, R151, 0x2000, R144 ;  /* 0x0000200097075824 */ /* 0x000fe200078e0290 */
[----:B------:R-:W-:Y:S01]  /*59f0*/  ISETP.NE.AND P1, PT, R79, RZ, PT ;  /* 0x000000ff4f00720c */ /* 0x000fe20003f25270 */
[----:B------:R-:W-:Y:S01]  /*5a00*/  BSSY B0, `(.L_x_94) ;  /* 0x0000011000007945 */ /* 0x000fe20003800000 */
[----:B------:R-:W-:Y:S01]  /*5a10*/  CS2R R94, SRZ ;  /* 0x00000000005e7805 */ /* 0x000fe2000001ff00 */
[----:B------:R-:W-:Y:S01]  /*5a20*/  @P5 VIADD R9, R7, UR44 ;  /* 0x0000002c07095c36 */ /* 0x000fe20008000000 */
[----:B------:R-:W-:Y:S02]  /*5a30*/  CS2R R92, SRZ ;  /* 0x00000000005c7805 */ /* 0x000fe4000001ff00 */
[----:B------:R-:W-:Y:S02]  /*5a40*/  CS2R R82, SRZ ;  /* 0x0000000000527805 */ /* 0x000fe4000001ff00 */
[----:B------:R-:W-:Y:S01]  /*5a50*/  CS2R R80, SRZ ;  /* 0x0000000000507805 */ /* 0x000fe2000001ff00 */
[--C-:B------:R-:W-:Y:S01]  /*5a60*/  @P5 IMAD.IADD R6, R156, 0x1, R9.reuse ;  /* 0x000000019c065824 */ /* 0x100fe200078e0209 */
[----:B------:R-:W-:Y:S01]  /*5a70*/  CS2R R86, SRZ ;  /* 0x0000000000567805 */ /* 0x000fe2000001ff00 */
[--C-:B------:R-:W-:Y:S01]  /*5a80*/  @P5 IMAD.IADD R4, R155, 0x1, R9.reuse ;  /* 0x000000019b045824 */ /* 0x100fe200078e0209 */
[----:B------:R-:W-:Y:S01]  /*5a90*/  CS2R R84, SRZ ;  /* 0x0000000000547805 */ /* 0x000fe2000001ff00 */
[----:B------:R-:W-:Y:S01]  /*5aa0*/  @P5 IMAD R2, R154, 0x10, R9 ;  /* 0x000000109a025824 */ /* 0x000fe200078e0209 */
[----:B------:R-:W-:Y:S02]  /*5ab0*/  CS2R R90, SRZ ;  /* 0x00000000005a7805 */ /* 0x000fe4000001ff00 */
[----:B------:R-:W-:Y:S01]  /*5ac0*/  CS2R R88, SRZ ;  /* 0x0000000000587805 */ /* 0x000fe2000001ff00 */
[----:B------:R-:W-:Y:S06]  /*5ad0*/  @P1 BRA `(.L_x_95) ;  /* 0x00000000000c1947 */ /* 0x000fec0003800000 */
[----:B------:R-:W-:Y:S04]  /*5ae0*/  SHF.L.U32 R0, R150, 0x1f, RZ ;  /* 0x0000001f96007819 */ /* 0x000fe800000006ff */
[----:B------:R-:W1:Y:S02]  /*5af0*/  SYNCS.PHASECHK.TRANS64.TRYWAIT P1, [R3+URZ+0x30], R0 ;  /* 0x00003000030075a7 */ /* 0x000e6400080211ff */
[----:B-1----:R-:W-:Y:S05]  /*5b00*/  @!P1 BRA `(.L_x_96) ;  /* 0x0000003400449947 */ /* 0x002fea0003800000 */
.L_x_95:
[----:B------:R-:W-:Y:S05]  /*5b10*/  BSYNC B0 ;  /* 0x0000000000007941 */ /* 0x000fea0003800000 */
.L_x_94:
[----:B------:R-:W-:Y:S01]  /*5b20*/  ISETP.NE.AND P1, PT, R108, RZ, PT ;  /* 0x000000ff6c00720c */ /* 0x000fe20003f25270 */
[----:B-1----:R-:W-:Y:S02]  /*5b30*/  VIADD R3, R3, 0x40 ;  /* 0x0000004003037836 */ /* 0x002fe40000000000 */
[----:B------:R-:W-:Y:S02]  /*5b40*/  IMAD.U32 R0, RZ, RZ, UR45 ;  /* 0x0000002dff007e24 */ /* 0x000fe4000f8e00ff */
[----:B------:R-:W-:Y:S03]  /*5b50*/  VIADD R151, R151, 0x1 ;  /* 0x0000000197977836 */ /* 0x000fe60000000000 */
[----:B------:R-:W-:Y:S05]  /*5b60*/  PRMT R0, R0, 0x654, R3 ;  /* 0x0000065400007816 */ /* 0x000fea0000000003 */
[----:B------:R1:W2:Y:S04]  /*5b70*/  @P1 LDS.128 R92, [R7+UR44+0x200] ;  /* 0x0002002c075c1984 */ /* 0x0002a80008000c00 */
[----:B------:R1:W1:Y:S04]  /*5b80*/  @P1 LDS.128 R80, [R6+0x200] ;  /* 0x0002000006501984 */ /* 0x0002680000000c00 */
[----:B------:R1:W1:Y:S04]  /*5b90*/  @P1 LDS.128 R84, [R4+0x200] ;  /* 0x0002000004541984 */ /* 0x0002680000000c00 */
[----:B------:R1:W1:Y:S01]  /*5ba0*/  @P1 LDS.128 R88, [R2+0x200] ;  /* 0x0002000002581984 */ /* 0x0002620000000c00 */
[C---:B------:R-:W-:Y:S01]  /*5bb0*/  ISETP.NE.AND P1, PT, R151.reuse, 0x2, PT ;  /* 0x000000029700780c */ /* 0x040fe20003f25270 */
[----:B------:R-:W-:Y:S01]  /*5bc0*/  @!PT LDS RZ, [RZ] ;  /* 0x00000000fffff984 */ /* 0x000fe20000000800 */
[----:B------:R-:W-:Y:S01]  /*5bd0*/  @!PT LDS RZ, [RZ] ;  /* 0x00000000fffff984 */ /* 0x000fe20000000800 */
[----:B------:R-:W-:Y:S01]  /*5be0*/  @!PT LDS RZ, [RZ] ;  /* 0x00000000fffff984 */ /* 0x000fe20000000800 */
[----:B------:R-:W-:Y:S01]  /*5bf0*/  @!PT LDS RZ, [RZ] ;  /* 0x00000000fffff984 */ /* 0x000fe20000000800 */
[----:B------:R5:W-:Y:S06]  /*5c00*/  MEMBAR.ALL.CTA ;  /* 0x0000000000007992 */ /* 0x000bec0000008000 */
[----:B-----5:R-:W5:Y:S01]  /*5c10*/  FENCE.VIEW.ASYNC.S ;  /* 0x00000000000073c6 */ /* 0x020f620000000000 */
[----:B------:R-:W-:Y:S02]  /*5c20*/  SEL R3, RZ, 0x1, P1 ;  /* 0x00000001ff037807 */ /* 0x000fe40000800000 */
[----:B------:R-:W-:Y:S02]  /*5c30*/  SEL R151, R151, RZ, P1 ;  /* 0x000000ff97977207 */ /* 0x000fe40000800000 */
[----:B------:R-:W-:Y:S01]  /*5c40*/  LOP3.LUT R150, R150, R3, RZ, 0x3c, !PT ;  /* 0x0000000396967212 */ /* 0x000fe200078e3cff */
[----:B-----5:R1:W-:Y:S06]  /*5c50*/  SYNCS.ARRIVE.TRANS64.RED.A1T0 RZ, [R0+URZ], RZ ;  /* 0x000000ff00ff79a7 */ /* 0x0203ec00081004ff */
.L_x_93:
[----:B------:R-:W-:Y:S05]  /*5c60*/  BSYNC B1 ;  /* 0x0000000000017941 */ /* 0x000fea0003800000 */
.L_x_92:
[----:B------:R-:W-:Y:S04]  /*5c70*/  SHF.R.U32.HI R3, RZ, 0x15, R71 ;  /* 0x00000015ff037819 */ /* 0x000fe80000011647 */
[----:B------:R-:W-:Y:S01]  /*5c80*/  LOP3.LUT P1, RZ, R3, 0x3, R146, 0x48, !PT ;  /* 0x0000000303ff7812 */ /* 0x000fe20007824892 */
[----:B------:R-:W-:Y:S01]  /*5c90*/  @!UPT UIADD3 URZ, UPT, UPT, URZ, URZ, URZ ;  /* 0x000000fffffff290 */ /* 0x000fe2000fffe0ff */
[----:B----4-:R-:W-:Y:S11]  /*5ca0*/  @P0 BRA `(.L_x_97) ;  /* 0x0000000000080947 */ /* 0x010ff60003800000 */
[----:B------:R-:W4:Y:S02]  /*5cb0*/  SYNCS.PHASECHK.TRANS64.TRYWAIT P0, [R78+URZ+0x80], R5 ;  /* 0x000080054e0075a7 */ /* 0x000f2400080011ff */
[----:B----4-:R-:W-:Y:S05]  /*5cc0*/  @!P0 BRA `(.L_x_98) ;  /* 0x0000003000e88947 */ /* 0x010fea0003800000 */
.L_x_97:
[----:B------:R-:W-:Y:S05]  /*5cd0*/  @!P1 BRA `(.L_x_99) ;  /* 0x0000000000409947 */ /* 0x000fea0003800000 */
[----:B------:R-:W4:Y:S01]  /*5ce0*/  LDCU.64 UR8, c[0x4][0x70] ;  /* 0x01000e00ff0877ac */ /* 0x000f220008000a00 */
[----:B------:R-:W-:Y:S01]  /*5cf0*/  MOV R3, 0x0 ;  /* 0x0000000000037802 */ /* 0x000fe20000000f00 */
[----:B------:R-:W-:Y:S02]  /*5d00*/  HFMA2 R12, -RZ, RZ, 0, 5.9604644775390625e-08 ;  /* 0x00000001ff0c7431 */ /* 0x000fe400000001ff */
[----:B------:R-:W-:Y:S02]  /*5d10*/  IMAD.MOV.U32 R8, RZ, RZ, 0x192 ;  /* 0x00000192ff087424 */ /* 0x000fe400078e00ff */
[----:B------:R-:W-:Y:S01]  /*5d20*/  IMAD.MOV.U32 R13, RZ, RZ, RZ ;  /* 0x000000ffff0d7224 */ /* 0x000fe200078e00ff */
[----:B------:R-:W5:Y:S01]  /*5d30*/  LDCU.64 UR6, c[0x4][0x78] ;  /* 0x01000f00ff0677ac */ /* 0x000f620008000a00 */
[----:B-1----:R-:W1:Y:S01]  /*5d40*/  LDC.64 R2, c[0x4][R3] ;  /* 0x0100000003027b82 */ /* 0x002e620000000a00 */
[----:B------:R-:W2:Y:S01]  /*5d50*/  LDCU.64 UR4, c[0x4][0x10] ;  /* 0x01000200ff0477ac */ /* 0x000ea20008000a00 */
[----:B----4-:R-:W-:Y:S01]  /*5d60*/  MOV R5, UR9 ;  /* 0x0000000900057c02 */ /* 0x010fe20008000f00 */
[----:B------:R-:W-:Y:S01]  /*5d70*/  IMAD.U32 R4, RZ, RZ, UR8 ;  /* 0x00000008ff047e24 */ /* 0x000fe2000f8e00ff */
[----:B-----5:R-:W-:Y:S01]  /*5d80*/  MOV R7, UR7 ;  /* 0x0000000700077c02 */ /* 0x020fe20008000f00 */
[----:B------:R-:W-:Y:S01]  /*5d90*/  IMAD.U32 R6, RZ, RZ, UR6 ;  /* 0x00000006ff067e24 */ /* 0x000fe2000f8e00ff */
[----:B--2---:R-:W-:Y:S01]  /*5da0*/  MOV R11, UR5 ;  /* 0x00000005000b7c02 */ /* 0x004fe20008000f00 */
[----:B------:R-:W-:Y:S02]  /*5db0*/  IMAD.U32 R10, RZ, RZ, UR4 ;  /* 0x00000004ff0a7e24 */ /* 0x000fe4000f8e00ff */
[----:B------:R-:W-:Y:S07]  /*5dc0*/  LEPC R20, `(.L_x_99) ;  /* 0x000000001014794e */ /* 0x000fee0000000000 */
[----:B-1-3--:R-:W-:Y:S05]  /*5dd0*/  CALL.ABS.NOINC R2 ;  /* 0x0000000002007343 */ /* 0x00afea0003c00000 */
.L_x_99:
[----:B--2---:R-:W-:Y:S01]  /*5de0*/  SHF.L.U32 R75, R92, 0x10, RZ ;  /* 0x000000105c4b7819 */ /* 0x004fe200000006ff */
[----:B------:R-:W-:Y:S05]  /*5df0*/  WARPSYNC.ALL ;  /* 0x0000000000007948 */ /* 0x000fea0003800000 */
[----:B------:R-:W-:Y:S01]  /*5e00*/  R2UR UR4, R71 ;  /* 0x00000000470472ca */ /* 0x000fe200000e0000 */
[----:B------:R-:W-:Y:S01]  /*5e10*/  BSSY.RECONVERGENT B0, `(.L_x_100) ;  /* 0x0000121000007945 */ /* 0x000fe20003800200 */
[----:B------:R-:W-:Y:S02]  /*5e20*/  ISETP.NE.AND P6, PT, R96, RZ, PT ;  /* 0x000000ff6000720c */ /* 0x000fe40003fc5270 */
[----:B------:R-:W-:Y:S02]  /*5e30*/  IADD3 R110, PT, PT, R144, UR44, RZ ;  /* 0x0000002c906e7c10 */ /* 0x000fe4000fffe0ff */
[----:B------:R-:W-:Y:S02]  /*5e40*/  SHF.L.U32 R109, R154, 0x4, RZ ;  /* 0x000000049a6d7819 */ /* 0x000fe400000006ff */
[-C--:B------:R-:W-:Y:S02]  /*5e50*/  IADD3 R161, PT, PT, R156, R110.reuse, RZ ;  /* 0x0000006e9ca17210 */ /* 0x080fe40007ffe0ff */
[----:B------:R-:W-:Y:S02]  /*5e60*/  IADD3 R160, PT, PT, R155, R110, RZ ;  /* 0x0000006e9ba07210 */ /* 0x000fe40007ffe0ff */
[----:B------:R-:W-:Y:S01]  /*5e70*/  IADD3 R159, PT, PT, R110, R109, RZ ;  /* 0x0000006d6e9f7210 */ /* 0x000fe20007ffe0ff */
[----:B-1--4-:R-:W3:Y:S01]  /*5e80*/  LDTM.x64 R4, tmem[UR4] ;  /* 0x00000004000479ee */ /* 0x012ee20008340000 */
[C---:B------:R-:W-:Y:S02]  /*5e90*/  PRMT R73, R92.reuse, 0x8880, RZ ;  /* 0x000088805c497816 */ /* 0x040fe400000000ff */
[----:B------:R-:W-:Y:S02]  /*5ea0*/  SHF.R.S32.HI R75, RZ, 0x18, R75 ;  /* 0x00000018ff4b7819 */ /* 0x000fe4000001144b */
[----:B------:R-:W-:Y:S02]  /*5eb0*/  SHF.R.S32.HI R76, RZ, 0x18, R93 ;  /* 0x00000018ff4c7819 */ /* 0x000fe4000001145d */
[----:B------:R-:W-:Y:S02]  /*5ec0*/  SHF.L.U32 R74, R92, 0x8, RZ ;  /* 0x000000085c4a7819 */ /* 0x000fe400000006ff */
[----:B------:R-:W-:Y:S02]  /*5ed0*/  SHF.L.U32 R77, R93, 0x8, RZ ;  /* 0x000000085d4d7819 */ /* 0x000fe400000006ff */
[----:B------:R-:W-:Y:S02]  /*5ee0*/  SHF.R.S32.HI R74, RZ, 0x18, R74 ;  /* 0x00000018ff4a7819 */ /* 0x000fe4000001144a */
[----:B------:R-:W-:Y:S02]  /*5ef0*/  SHF.R.S32.HI R77, RZ, 0x18, R77 ;  /* 0x00000018ff4d7819 */ /* 0x000fe4000001144d */
[----:B------:R-:W-:Y:S02]  /*5f00*/  ISETP.NE.AND P0, PT, R158, RZ, PT ;  /* 0x000000ff9e00720c */ /* 0x000fe40003f05270 */
[----:B------:R-:W-:Y:S02]  /*5f10*/  LEA R111, R151, UR44, 0x3 ;  /* 0x0000002c976f7c11 */ /* 0x000fe4000f8e18ff */
[----:B------:R-:W-:Y:S01]  /*5f20*/  @P6 SHF.L.U32 R116, R150, 0x1f, RZ ;  /* 0x0000001f96746819 */ /* 0x000fe200000006ff */
[C---:B---3--:R-:W-:Y:S02]  /*5f30*/  IMAD R0, R70.reuse, R4, RZ ;  /* 0x0000000446007224 */ /* 0x048fe400078e02ff */
[C---:B------:R-:W-:Y:S02]  /*5f40*/  IMAD R2, R70.reuse, R5, RZ ;  /* 0x0000000546027224 */ /* 0x040fe400078e02ff */
[----:B------:R-:W-:Y:S02]  /*5f50*/  IMAD R3, R70, R6, RZ ;  /* 0x0000000646037224 */ /* 0x000fe400078e02ff */
[-C--:B------:R-:W-:Y:S01]  /*5f60*/  IMAD R0, R73, R72.reuse, R0 ;  /* 0x0000004849007224 */ /* 0x080fe200078e0200 */
[----:B------:R-:W-:Y:S01]  /*5f70*/  SHF.R.S32.HI R73, RZ, 0x18, R92 ;  /* 0x00000018ff497819 */ /* 0x000fe2000001145c */
[-C--:B------:R-:W-:Y:S01]  /*5f80*/  IMAD R2, R75, R72.reuse, R2 ;  /* 0x000000484b027224 */ /* 0x080fe200078e0202 */
[C---:B------:R-:W-:Y:S01]  /*5f90*/  PRMT R75, R93.reuse, 0x8880, RZ ;  /* 0x000088805d4b7816 */ /* 0x040fe200000000ff */
[----:B------:R-:W-:Y:S01]  /*5fa0*/  IMAD R3, R74, R72, R3 ;  /* 0x000000484a037224 */ /* 0x000fe200078e0203 */
[----:B------:R-:W-:Y:S01]  /*5fb0*/  SHF.L.U32 R74, R93, 0x10, RZ ;  /* 0x000000105d4a7819 */ /* 0x000fe200000006ff */
[C---:B------:R-:W-:Y:S02]  /*5fc0*/  IMAD R7, R70.reuse, R7, RZ ;  /* 0x0000000746077224 */ /* 0x040fe400078e02ff */
[C---:B------:R-:W-:Y:S01]  /*5fd0*/  IMAD R4, R70.reuse, R8, RZ ;  /* 0x0000000846047224 */ /* 0x040fe200078e02ff */
[----:B------:R-:W-:Y:S01]  /*5fe0*/  SHF.R.S32.HI R74, RZ, 0x18, R74 ;  /* 0x00000018ff4a7819 */ /* 0x000fe2000001144a */
[----:B------:R-:W-:Y:S02]  /*5ff0*/  IMAD R5, R70, R9, RZ ;  /* 0x0000000946057224 */ /* 0x000fe400078e02ff */
[-C--:B------:R-:W-:Y:S01]  /*6000*/  IMAD R7, R73, R72.reuse, R7 ;  /* 0x0000004849077224 */ /* 0x080fe200078e0207 */
[C---:B------:R-:W-:Y:S01]  /*6010*/  PRMT R73, R94.reuse, 0x8880, RZ ;  /* 0x000088805e497816 */ /* 0x040fe200000000ff */
[----:B------:R-:W-:Y:S01]  /*6020*/  IMAD R4, R75, R72, R4 ;  /* 0x000000484b047224 */ /* 0x000fe200078e0204 */
[----:B------:R-:W-:Y:S01]  /*6030*/  SHF.L.U32 R75, R94, 0x8, RZ ;  /* 0x000000085e4b7819 */ /* 0x000fe200000006ff */
[----:B------:R-:W-:Y:S01]  /*6040*/  IMAD R6, R70, R10, RZ ;  /* 0x0000000a46067224 */ /* 0x000fe200078e02ff */
[----:B------:R-:W-:Y:S01]  /*6050*/  I2IP.S8.S32.SAT R97, R7, R3, RZ ;  /* 0x0000000307617239 */ /* 0x000fe200000014ff */
[----:B------:R-:W-:Y:S01]  /*6060*/  IMAD R5, R74, R72, R5 ;  /* 0x000000484a057224 */ /* 0x000fe200078e0205 */
[----:B------:R-:W-:Y:S01]  /*6070*/  SHF.L.U32 R74, R94, 0x10, RZ ;  /* 0x000000105e4a7819 */ /* 0x000fe200000006ff */
[----:B------:R-:W-:Y:S01]  /*6080*/  IMAD R11, R70, R11, RZ ;  /* 0x0000000b460b7224 */ /* 0x000fe200078e02ff */
[----:B------:R-:W-:Y:S01]  /*6090*/  I2IP.S8.S32.SAT R96, R2, R0, R97 ;  /* 0x0000000002607239 */ /* 0x000fe20000001461 */
[C---:B------:R-:W-:Y:S01]  /*60a0*/  IMAD R8, R70.reuse, R12, RZ ;  /* 0x0000000c46087224 */ /* 0x040fe200078e02ff */
[----:B------:R-:W-:Y:S01]  /*60b0*/  SHF.R.S32.HI R74, RZ, 0x18, R74 ;  /* 0x00000018ff4a7819 */ /* 0x000fe2000001144a */
[-C--:B------:R-:W-:Y:S01]  /*60c0*/  IMAD R6, R77, R72.reuse, R6 ;  /* 0x000000484d067224 */ /* 0x080fe200078e0206 */
[----:B------:R-:W-:Y:S01]  /*60d0*/  SHF.R.S32.HI R75, RZ, 0x18, R75 ;  /* 0x00000018ff4b7819 */ /* 0x000fe2000001144b */
[----:B------:R-:W-:Y:S01]  /*60e0*/  IMAD R9, R70, R13, RZ ;  /* 0x0000000d46097224 */ /* 0x000fe200078e02ff */
[----:B------:R-:W-:Y:S01]  /*60f0*/  SHF.L.U32 R77, R95, 0x8, RZ ;  /* 0x000000085f4d7819 */ /* 0x000fe200000006ff */
[-C--:B------:R-:W-:Y:S01]  /*6100*/  IMAD R11, R76, R72.reuse, R11 ;  /* 0x000000484c0b7224 */ /* 0x080fe200078e020b */
[----:B------:R-:W-:Y:S01]  /*6110*/  SHF.R.S32.HI R76, RZ, 0x18, R95 ;  /* 0x00000018ff4c7819 */ /* 0x000fe2000001145f */
[----:B------:R-:W-:Y:S01]  /*6120*/  IMAD R8, R73, R72, R8 ;  /* 0x0000004849087224 */ /* 0x000fe200078e0208 */
[----:B------:R-:W-:Y:S01]  /*6130*/  SHF.R.S32.HI R73, RZ, 0x18, R94 ;  /* 0x00000018ff497819 */ /* 0x000fe2000001145e */
[----:B------:R-:W-:Y:S01]  /*6140*/  IMAD R10, R70, R14, RZ ;  /* 0x0000000e460a7224 */ /* 0x000fe200078e02ff */
[----:B------:R-:W-:Y:S01]  /*6150*/  I2IP.S8.S32.SAT R98, R11, R6, RZ ;  /* 0x000000060b627239 */ /* 0x000fe200000014ff */
[----:B------:R-:W-:Y:S01]  /*6160*/  IMAD R9, R74, R72, R9 ;  /* 0x000000484a097224 */ /* 0x000fe200078e0209 */
[----:B------:R-:W-:Y:S01]  /*6170*/  SHF.R.S32.HI R77, RZ, 0x18, R77 ;  /* 0x00000018ff4d7819 */ /* 0x000fe2000001144d */
[----:B------:R-:W-:Y:S01]  /*6180*/  IMAD.U32 R74, R95, 0x10000, RZ ;  /* 0x000100005f4a7824 */ /* 0x000fe200078e00ff */
[----:B------:R-:W-:Y:S01]  /*6190*/  I2IP.S8.S32.SAT R97, R5, R4, R98 ;  /* 0x0000000405617239 */ /* 0x000fe20000001462 */
[C---:B------:R-:W-:Y:S02]  /*61a0*/  IMAD R15, R70.reuse, R15, RZ ;  /* 0x0000000f460f7224 */ /* 0x040fe400078e02ff */
[----:B------:R-:W-:Y:S01]  /*61b0*/  IMAD R10, R75, R72, R10 ;  /* 0x000000484b0a7224 */ /* 0x000fe200078e020a */
[----:B------:R-:W-:Y:S01]  /*61c0*/  PRMT R75, R95, 0x8880, RZ ;  /* 0x000088805f4b7816 */ /* 0x000fe200000000ff */
        /* <DEDUP_REMOVED lines=11> */
[C---:B------:R-:W-:Y:S01]  /*6280*/  IMAD R19, R70.reuse, R19, RZ ;  /* 0x0000001346137224 */ /* 0x040fe200078e02ff */
[----:B------:R-:W-:Y:S01]  /*6290*/  I2IP.S8.S32.SAT R98, R9, R8, R98 ;  /* 0x0000000809627239 */ /* 0x000fe20000001462 */
[C---:B------:R-:W-:Y:S01]  /*62a0*/  IMAD R16, R70.reuse, R20, RZ ;  /* 0x0000001446107224 */ /* 0x040fe200078e02ff */
[----:B------:R-:W-:Y:S01]  /*62b0*/  SHF.R.S32.HI R74, RZ, 0x18, R74 ;  /* 0x00000018ff4a7819 */ /* 0x000fe2000001144a */
[-C--:B------:R-:W-:Y:S01]  /*62c0*/  IMAD R14, R77, R72.reuse, R14 ;  /* 0x000000484d0e7224 */ /* 0x080fe200078e020e */
[----:B------:R-:W-:Y:S01]  /*62d0*/  SHF.R.S32.HI R75, RZ, 0x18, R75 ;  /* 0x00000018ff4b7819 */ /* 0x000fe2000001144b */
[----:B------:R-:W-:Y:S01]  /*62e0*/  IMAD R17, R70, R21, RZ ;  /* 0x0000001546117224 */ /* 0x000fe200078e02ff */
[----:B------:R-:W-:Y:S01]  /*62f0*/  SHF.L.U32 R77, R81, 0x8, RZ ;  /* 0x00000008514d7819 */ /* 0x000fe200000006ff */
[----:B------:R-:W-:Y:S01]  /*6300*/  IMAD R19, R76, R72, R19 ;  /* 0x000000484c137224 */ /* 0x000fe200078e0213 */
[----:B------:R-:W-:Y:S01]  /*6310*/  SHF.R.S32.HI R76, RZ, 0x18, R81 ;  /* 0x00000018ff4c7819 */ /* 0x000fe20000011451 */
[----:B------:R-:W-:Y:S01]  /*6320*/  IMAD R18, R70, R22, RZ ;  /* 0x0000001646127224 */ /* 0x000fe200078e02ff */
[----:B------:R-:W-:Y:S01]  /*6330*/  SHF.R.S32.HI R77, RZ, 0x18, R77 ;  /* 0x00000018ff4d7819 */ /* 0x000fe2000001144d */
[----:B------:R-:W-:Y:S01]  /*6340*/  IMAD R16, R73, R72, R16 ;  /* 0x0000004849107224 */ /* 0x000fe200078e0210 */
[----:B------:R-:W-:Y:S01]  /*6350*/  I2IP.S8.S32.SAT R99, R19, R14, RZ ;  /* 0x0000000e13637239 */ /* 0x000fe200000014ff */
[-C--:B------:R-:W-:Y:S01]  /*6360*/  IMAD R17, R74, R72.reuse, R17 ;  /* 0x000000484a117224 */ /* 0x080fe200078e0211 */
[----:B------:R-:W-:Y:S01]  /*6370*/  SHF.L.U32 R74, R81, 0x10, RZ ;  /* 0x00000010514a7819 */ /* 0x000fe200000006ff */
[C---:B------:R-:W-:Y:S01]  /*6380*/  IMAD R23, R70.reuse, R23, RZ ;  /* 0x0000001746177224 */ /* 0x040fe200078e02ff */
[----:B------:R-:W-:Y:S01]  /*6390*/  SHF.R.S32.HI R73, RZ, 0x18, R80 ;  /* 0x00000018ff497819 */ /* 0x000fe20000011450 */
[----:B------:R-:W-:Y:S01]  /*63a0*/  IMAD R18, R75, R72, R18 ;  /* 0x000000484b127224 */ /* 0x000fe200078e0212 */
[----:B------:R-:W-:Y:S01]  /*63b0*/  PRMT R75, R81, 0x8880, RZ ;  /* 0x00008880514b7816 */ /* 0x000fe200000000ff */
[C---:B------:R-:W-:Y:S01]  /*63c0*/  IMAD R20, R70.reuse, R24, RZ ;  /* 0x0000001846147224 */ /* 0x040fe200078e02ff */
[----:B------:R-:W-:Y:S01]  /*63d0*/  SHF.R.S32.HI R74, RZ, 0x18, R74 ;  /* 0x00000018ff4a7819 */ /* 0x000fe2000001144a */
[----:B------:R-:W-:Y:S01]  /*63e0*/  IMAD R21, R70, R25, RZ ;  /* 0x0000001946157224 */ /* 0x000fe200078e02ff */
[----:B------:R-:W-:Y:S01]  /*63f0*/  I2IP.S8.S32.SAT R99, R13, R12, R99 ;  /* 0x0000000c0d637239 */ /* 0x000fe20000001463 */
[-C--:B------:R-:W-:Y:S01]  /*6400*/  IMAD R23, R73, R72.reuse, R23 ;  /* 0x0000004849177224 */ /* 0x080fe200078e0217 */
[C---:B------:R-:W-:Y:S01]  /*6410*/  PRMT R73, R82.reuse, 0x8880, RZ ;  /* 0x0000888052497816 */ /* 0x040fe200000000ff */
[-C--:B------:R-:W-:Y:S01]  /*6420*/  IMAD R20, R75, R72.reuse, R20 ;  /* 0x000000484b147224 */ /* 0x080fe200078e0214 */
[----:B------:R-:W-:Y:S01]  /*6430*/  SHF.L.U32 R75, R82, 0x8, RZ ;  /* 0x00000008524b7819 */ /* 0x000fe200000006ff */
[----:B------:R-:W-:Y:S01]  /*6440*/  IMAD R21, R74, R72, R21 ;  /* 0x000000484a157224 */ /* 0x000fe200078e0215 */
[----:B------:R1:W-:Y:S01]  /*6450*/  STS.128 [R144+UR44+0x4200], R96 ;  /* 0x0042006090007988 */ /* 0x0003e20008000c2c */
[----:B------:R-:W-:Y:S01]  /*6460*/  IMAD R22, R70, R26, RZ ;  /* 0x0000001a46167224 */ /* 0x000fe200078e02ff */
[----:B------:R-:W-:Y:S01]  /*6470*/  I2IP.S8.S32.SAT R100, R23, R18, RZ ;  /* 0x0000001217647239 */ /* 0x000fe200000014ff */
[----:B------:R-:W-:Y:S01]  /*6480*/  IMAD.U32 R74, R82, 0x10000, RZ ;  /* 0x00010000524a7824 */ /* 0x000fe200078e00ff */
[----:B------:R-:W-:Y:S01]  /*6490*/  SHF.R.S32.HI R75, RZ, 0x18, R75 ;  /* 0x00000018ff4b7819 */ /* 0x000fe2000001144b */
[C---:B------:R-:W-:Y:S01]  /*64a0*/  IMAD R27, R70.reuse, R27, RZ ;  /* 0x0000001b461b7224 */ /* 0x040fe200078e02ff */
[----:B------:R-:W-:Y:S01]  /*64b0*/  I2IP.S8.S32.SAT R100, R17, R16, R100 ;  /* 0x0000001011647239 */ /* 0x000fe20000001464 */
[C---:B------:R-:W-:Y:S01]  /*64c0*/  IMAD R24, R70.reuse, R28, RZ ;  /* 0x0000001c46187224 */ /* 0x040fe200078e02ff */
[----:B------:R-:W-:Y:S01]  /*64d0*/  SHF.R.S32.HI R74, RZ, 0x18, R74 ;  /* 0x00000018ff4a7819 */ /* 0x000fe2000001144a */
[-C--:B------:R-:W-:Y:S01]  /*64e0*/  IMAD R22, R77, R72.reuse, R22 ;  /* 0x000000484d167224 */ /* 0x080fe200078e0216 */
[----:B------:R-:W-:Y:S01]  /*64f0*/  SHF.L.U32 R77, R83, 0x8, RZ ;  /* 0x00000008534d7819 */ /* 0x000fe200000006ff */
[----:B------:R-:W-:Y:S02]  /*6500*/  IMAD R25, R70, R29, RZ ;  /* 0x0000001d46197224 */ /* 0x000fe400078e02ff */
        /* <DEDUP_REMOVED lines=33> */
[----:B------:R-:W-:Y:S01]  /*6720*/  PRMT R76, R85, 0x8880, RZ ;  /* 0x00008880554c7816 */ /* 0x000fe200000000ff */
[C---:B------:R-:W-:Y:S02]  /*6730*/  IMAD R34, R70.reuse, R38, RZ ;  /* 0x0000002646227224 */ /* 0x040fe400078e02ff */
[----:B------:R-:W-:Y:S01]  /*6740*/  IMAD R32, R73, R72, R32 ;  /* 0x0000004849207224 */ /* 0x000fe200078e0220 */
[----:B------:R-:W-:Y:S01]  /*6750*/  SHF.R.S32.HI R73, RZ, 0x18, R84 ;  /* 0x00000018ff497819 */ /* 0x000fe20000011454 */
[----:B------:R-:W-:Y:S01]  /*6760*/  IMAD R39, R70, R39, RZ ;  /* 0x0000002746277224 */ /* 0x000fe200078e02ff */
[----:B------:R-:W-:Y:S01]  /*6770*/  I2IP.S8.S32.SAT R103, R35, R30, RZ ;  /* 0x0000001e23677239 */ /* 0x000fe200000014ff */
[-C--:B------:R-:W-:Y:S02]  /*6780*/  IMAD R33, R74, R72.reuse, R33 ;  /* 0x000000484a217224 */ /* 0x080fe400078e0221 */
[----:B------:R-:W-:Y:S01]  /*6790*/  IMAD R34, R75, R72, R34 ;  /* 0x000000484b227224 */ /* 0x000fe200078e0222 */
[----:B------:R-:W-:Y:S01]  /*67a0*/  I2IP.S8.S32.SAT R103, R29, R28, R103 ;  /* 0x0000001c1d677239 */ /* 0x000fe20000001467 */
[C---:B------:R-:W-:Y:S01]  /*67b0*/  IMAD.U32 R74, R85.reuse, 0x10000, RZ ;  /* 0x00010000554a7824 */ /* 0x040fe200078e00ff */
[----:B------:R-:W-:Y:S01]  /*67c0*/  SHF.L.U32 R75, R85, 0x8, RZ ;  /* 0x00000008554b7819 */ /* 0x000fe200000006ff */
[----:B------:R-:W-:Y:S01]  /*67d0*/  IMAD R39, R73, R72, R39 ;  /* 0x0000004849277224 */ /* 0x000fe200078e0227 */
[----:B------:R-:W-:Y:S01]  /*67e0*/  MOV R73, R76 ;  /* 0x0000004c00497202 */ /* 0x000fe20000000f00 */
[C---:B------:R-:W-:Y:S01]  /*67f0*/  IMAD R36, R70.reuse, R40, RZ ;  /* 0x0000002846247224 */ /* 0x040fe200078e02ff */
[----:B------:R-:W-:Y:S01]  /*6800*/  SHF.R.S32.HI R74, RZ, 0x18, R74 ;  /* 0x00000018ff4a7819 */ /* 0x000fe2000001144a */
[C---:B------:R-:W-:Y:S01]  /*6810*/  IMAD R37, R70.reuse, R41, RZ ;  /* 0x0000002946257224 */ /* 0x040fe200078e02ff */
[----:B------:R-:W-:Y:S01]  /*6820*/  SHF.R.S32.HI R75, RZ, 0x18, R75 ;  /* 0x00000018ff4b7819 */ /* 0x000fe2000001144b */
[----:B------:R-:W-:Y:S01]  /*6830*/  IMAD R38, R70, R42, RZ ;  /* 0x0000002a46267224 */ /* 0x000fe200078e02ff */
[----:B------:R1:W-:Y:S01]  /*6840*/  STS.128 [R161+0x4200], R100 ;  /* 0x00420064a1007388 */ /* 0x0003e20000000c00 */
[----:B------:R-:W-:Y:S01]  /*6850*/  IMAD R36, R73, R72, R36 ;  /* 0x0000004849247224 */ /* 0x000fe200078e0224 */
[----:B------:R-:W-:Y:S01]  /*6860*/  I2IP.S8.S32.SAT R104, R39, R34, RZ ;  /* 0x0000002227687239 */ /* 0x000fe200000014ff */
[-C--:B------:R-:W-:Y:S01]  /*6870*/  IMAD R37, R74, R72.reuse, R37 ;  /* 0x000000484a257224 */ /* 0x080fe200078e0225 */
[----:B------:R-:W-:Y:S01]  /*6880*/  SHF.R.S32.HI R76, RZ, 0x18, R85 ;  /* 0x00000018ff4c7819 */ /* 0x000fe20000011455 */
[----:B------:R-:W-:Y:S01]  /*6890*/  IMAD R43, R70, R43, RZ ;  /* 0x0000002b462b7224 */ /* 0x000fe200078e02ff */
[C---:B------:R-:W-:Y:S01]  /*68a0*/  SHF.L.U32 R74, R86.reuse, 0x10, RZ ;  /* 0x00000010564a7819 */ /* 0x040fe200000006ff */
[----:B------:R-:W-:Y:S01]  /*68b0*/  IMAD R38, R75, R72, R38 ;  /* 0x000000484b267224 */ /* 0x000fe200078e0226 */
[----:B------:R-:W-:Y:S01]  /*68c0*/  PRMT R73, R86, 0x8880, RZ ;  /* 0x0000888056497816 */ /* 0x000fe200000000ff */
[----:B------:R-:W-:Y:S01]  /*68d0*/  IMAD R40, R70, R44, RZ ;  /* 0x0000002c46287224 */ /* 0x000fe200078e02ff */
[----:B------:R-:W-:Y:S01]  /*68e0*/  SHF.L.U32 R75, R86, 0x8, RZ ;  /* 0x00000008564b7819 */ /* 0x000fe200000006ff */
[----:B------:R-:W-:Y:S01]  /*68f0*/  IMAD R41, R70, R45, RZ ;  /* 0x0000002d46297224 */ /* 0x000fe200078e02ff */
[----:B------:R-:W-:Y:S01]  /*6900*/  SHF.R.S32.HI R74, RZ, 0x18, R74 ;  /* 0x00000018ff4a7819 */ /* 0x000fe2000001144a */
[----:B------:R-:W-:Y:S01]  /*6910*/  IMAD R43, R76, R72, R43 ;  /* 0x000000484c2b7224 */ /* 0x000fe200078e022b */
[----:B------:R-:W-:Y:S01]  /*6920*/  SHF.R.S32.HI R75, RZ, 0x18, R75 ;  /* 0x00000018ff4b7819 */ /* 0x000fe2000001144b */
[C---:B------:R-:W-:Y:S01]  /*6930*/  IMAD R42, R70.reuse, R46, RZ ;  /* 0x0000002e462a7224 */ /* 0x040fe200078e02ff */
[----:B------:R-:W-:Y:S01]  /*6940*/  I2IP.S8.S32.SAT R104, R33, R32, R104 ;  /* 0x0000002021687239 */ /* 0x000fe20000001468 */
[----:B------:R-:W-:Y:S01]  /*6950*/  IMAD R40, R73, R72, R40 ;  /* 0x0000004849287224 */ /* 0x000fe200078e0228 */
[----:B------:R-:W-:Y:S01]  /*6960*/  SHF.R.S32.HI R76, RZ, 0x18, R86 ;  /* 0x00000018ff4c7819 */ /* 0x000fe20000011456 */
[----:B------:R-:W-:Y:S01]  /*6970*/  IMAD R47, R70, R47, RZ ;  /* 0x0000002f462f7224 */ /* 0x000fe200078e02ff */
[----:B------:R-:W-:Y:S01]  /*6980*/  I2IP.S8.S32.SAT R105, R43, R38, RZ ;  /* 0x000000262b697239 */ /* 0x000fe200000014ff */
[-C--:B------:R-:W-:Y:S01]  /*6990*/  IMAD R41, R74, R72.reuse, R41 ;  /* 0x000000484a297224 */ /* 0x080fe200078e0229 */
[----:B------:R-:W-:Y:S01]  /*69a0*/  PRMT R73, R87, 0x8880, RZ ;  /* 0x0000888057497816 */ /* 0x000fe200000000ff */
[-C--:B------:R-:W-:Y:S01]  /*69b0*/  IMAD R42, R75, R72.reuse, R42 ;  /* 0x000000484b2a7224 */ /* 0x080fe200078e022a */
[----:B------:R-:W-:Y:S01]  /*69c0*/  SHF.L.U32 R74, R87, 0x10, RZ ;  /* 0x00000010574a7819 */ /* 0x000fe200000006ff */
[----:B------:R-:W-:Y:S01]  /*69d0*/  IMAD R47, R76, R72, R47 ;  /* 0x000000484c2f7224 */ /* 0x000fe200078e022f */
[----:B------:R-:W-:Y:S01]  /*69e0*/  I2IP.S8.S32.SAT R105, R37, R36, R105 ;  /* 0x0000002425697239 */ /* 0x000fe20000001469 */
[C---:B------:R-:W-:Y:S01]  /*69f0*/  IMAD R44, R70.reuse, R48, RZ ;  /* 0x00000030462c7224 */ /* 0x040fe200078e02ff */
[----:B------:R-:W-:Y:S01]  /*6a00*/  SHF.R.S32.HI R74, RZ, 0x18, R74 ;  /* 0x00000018ff4a7819 */ /* 0x000fe2000001144a */
[----:B------:R-:W-:Y:S01]  /*6a10*/  IMAD.SHL.U32 R76, R87, 0x100, RZ ;  /* 0x00000100574c7824 */ /* 0x000fe200078e00ff */
[----:B------:R-:W-:Y:S01]  /*6a20*/  I2IP.S8.S32.SAT R106, R47, R42, RZ ;  /* 0x0000002a2f6a7239 */ /* 0x000fe200000014ff */
[----:B------:R-:W-:Y:S01]  /*6a30*/  IMAD R45, R70, R49, RZ ;  /* 0x00000031462d7224 */ /* 0x000fe200078e02ff */
[----:B------:R-:W-:Y:S01]  /*6a40*/  PRMT R75, R88, 0x8880, RZ ;  /* 0x00008880584b7816 */ /* 0x000fe200000000ff */
[----:B------:R-:W-:Y:S01]  /*6a50*/  IMAD R44, R73, R72, R44 ;  /* 0x00000048492c7224 */ /* 0x000fe200078e022c */
[----:B------:R-:W-:Y:S01]  /*6a60*/  SHF.R.S32.HI R73, RZ, 0x18, R76 ;  /* 0x00000018ff497819 */ /* 0x000fe2000001144c */
[----:B------:R-:W-:Y:S01]  /*6a70*/  IMAD R46, R70, R50, RZ ;  /* 0x00000032462e7224 */ /* 0x000fe200078e02ff */
[----:B------:R-:W-:Y:S01]  /*6a80*/  I2IP.S8.S32.SAT R106, R41, R40, R106 ;  /* 0x00000028296a7239 */ /* 0x000fe2000000146a */
[----:B------:R-:W-:Y:S01]  /*6a90*/  IMAD R45, R74, R72, R45 ;  /* 0x000000484a2d7224 */ /* 0x000fe200078e022d */
[----:B------:R-:W-:Y:S01]  /*6aa0*/  SHF.R.S32.HI R74, RZ, 0x18, R87 ;  /* 0x00000018ff4a7819 */ /* 0x000fe20000011457 */
[----:B------:R-:W-:Y:S01]  /*6ab0*/  IMAD R51, R70, R51, RZ ;  /* 0x0000003346337224 */ /* 0x000fe200078e02ff */
[----:B------:R-:W-:Y:S01]  /*6ac0*/  SHF.L.U32 R76, R88, 0x8, RZ ;  /* 0x00000008584c7819 */ /* 0x000fe200000006ff */
[----:B------:R-:W-:Y:S02]  /*6ad0*/  IMAD R48, R70, R52, RZ ;  /* 0x0000003446307224 */ /* 0x000fe400078e02ff */
[-C--:B------:R-:W-:Y:S01]  /*6ae0*/  IMAD R46, R73, R72.reuse, R46 ;  /* 0x00000048492e7224 */ /* 0x080fe200078e022e */
[----:B------:R-:W-:Y:S01]  /*6af0*/  SHF.R.S32.HI R73, RZ, 0x18, R77 ;  /* 0x00000018ff497819 */ /* 0x000fe2000001144d */
[-C--:B------:R-:W-:Y:S01]  /*6b00*/  IMAD R51, R74, R72.reuse, R51 ;  /* 0x000000484a337224 */ /* 0x080fe200078e0233 */
[----:B------:R-:W-:Y:S01]  /*6b10*/  SHF.R.S32.HI R74, RZ, 0x18, R88 ;  /* 0x00000018ff4a7819 */ /* 0x000fe20000011458 */
[----:B------:R-:W-:Y:S01]  /*6b20*/  IMAD R49, R70, R53, RZ ;  /* 0x0000003546317224 */ /* 0x000fe200078e02ff */
[----:B------:R-:W-:Y:S01]  /*6b30*/  SHF.L.U32 R77, R90, 0x8, RZ ;  /* 0x000000085a4d7819 */ /* 0x000fe200000006ff */
[----:B------:R-:W-:Y:S01]  /*6b40*/  IMAD R48, R75, R72, R48 ;  /* 0x000000484b307224 */ /* 0x000fe200078e0230 */
[----:B------:R-:W-:Y:S01]  /*6b50*/  SHF.R.S32.HI R75, RZ, 0x18, R76 ;  /* 0x00000018ff4b7819 */ /* 0x000fe2000001144c */
[C---:B------:R-:W-:Y:S01]  /*6b60*/  IMAD R50, R70.reuse, R54, RZ ;  /* 0x0000003646327224 */ /* 0x040fe200078e02ff */
[----:B------:R-:W-:Y:S01]  /*6b70*/  I2IP.S8.S32.SAT R107, R51, R46, RZ ;  /* 0x0000002e336b7239 */ /* 0x000fe200000014ff */
[C---:B------:R-:W-:Y:S01]  /*6b80*/  IMAD R55, R70.reuse, R55, RZ ;  /* 0x0000003746377224 */ /* 0x040fe200078e02ff */
[----:B------:R-:W-:Y:S01]  /*6b90*/  SHF.L.U32 R76, R89, 0x10, RZ ;  /* 0x00000010594c7819 */ /* 0x000fe200000006ff */
[----:B------:R-:W-:Y:S01]  /*6ba0*/  IMAD R49, R73, R72, R49 ;  /* 0x0000004849317224 */ /* 0x000fe200078e0231 */
[----:B------:R-:W-:Y:S01]  /*6bb0*/  PRMT R73, R89, 0x8880, RZ ;  /* 0x0000888059497816 */ /* 0x000fe200000000ff */
[----:B------:R-:W-:Y:S01]  /*6bc0*/  IMAD R52, R70, R56, RZ ;  /* 0x0000003846347224 */ /* 0x000fe200078e02ff */
[----:B------:R-:W-:Y:S01]  /*6bd0*/  I2IP.S8.S32.SAT R107, R45, R44, R107 ;  /* 0x0000002c2d6b7239 */ /* 0x000fe2000000146b */
[-C--:B------:R-:W-:Y:S01]  /*6be0*/  IMAD R50, R75, R72.reuse, R50 ;  /* 0x000000484b327224 */ /* 0x080fe200078e0232 */
[----:B------:R-:W-:Y:S01]  /*6bf0*/  PRMT R75, R90, 0x8880, RZ ;  /* 0x000088805a4b7816 */ /* 0x000fe200000000ff */
[-C--:B------:R-:W-:Y:S01]  /*6c00*/  IMAD R55, R74, R72.reuse, R55 ;  /* 0x000000484a377224 */ /* 0x080fe200078e0237 */
[----:B------:R-:W-:Y:S01]  /*6c10*/  SHF.R.S32.HI R74, RZ, 0x18, R76 ;  /* 0x00000018ff4a7819 */ /* 0x000fe2000001144c */
[----:B------:R-:W-:Y:S01]  /*6c20*/  IMAD R52, R73, R72, R52 ;  /* 0x0000004849347224 */ /* 0x000fe200078e0234 */
[----:B------:R-:W-:Y:S01]  /*6c30*/  SHF.L.U32 R73, R89, 0x8, RZ ;  /* 0x0000000859497819 */ /* 0x000fe200000006ff */
[C---:B------:R-:W-:Y:S01]  /*6c40*/  IMAD R53, R70.reuse, R57, RZ ;  /* 0x0000003946357224 */ /* 0x040fe200078e02ff */
[----:B------:R1:W-:Y:S01]  /*6c50*/  STS.128 [R160+0x4200], R104 ;  /* 0x00420068a0007388 */ /* 0x0003e20000000c00 */
[----:B------:R-:W-:Y:S01]  /*6c60*/  IMAD R54, R70, R58, RZ ;  /* 0x0000003a46367224 */ /* 0x000fe200078e02ff */
[----:B------:R-:W-:Y:S01]  /*6c70*/  SHF.R.S32.HI R73, RZ, 0x18, R73 ;  /* 0x00000018ff497819 */ /* 0x000fe20000011449 */
[----:B------:R-:W-:Y:S01]  /*6c80*/  IMAD R53, R74, R72, R53 ;  /* 0x000000484a357224 */ /* 0x000fe200078e0235 */
[----:B------:R-:W-:Y:S01]  /*6c90*/  SHF.L.U32 R76, R90, 0x10, RZ ;  /* 0x000000105a4c7819 */ /* 0x000fe200000006ff */
[C---:B------:R-:W-:Y:S01]  /*6ca0*/  IMAD R59, R70.reuse, R59, RZ ;  /* 0x0000003b463b7224 */ /* 0x040fe200078e02ff */
[----:B------:R-:W-:Y:S01]  /*6cb0*/  SHF.R.S32.HI R74, RZ, 0x18, R89 ;  /* 0x00000018ff4a7819 */ /* 0x000fe20000011459 */
[C---:B------:R-:W-:Y:S01]  /*6cc0*/  IMAD R56, R70.reuse, R60, RZ ;  /* 0x0000003c46387224 */ /* 0x040fe200078e02ff */
[----:B------:R-:W-:Y:S01]  /*6cd0*/  I2IP.S8.S32.SAT R112, R55, R50, RZ ;  /* 0x0000003237707239 */ /* 0x000fe200000014ff */
[----:B------:R-:W-:Y:S01]  /*6ce0*/  IMAD R54, R73, R72, R54 ;  /* 0x0000004849367224 */ /* 0x000fe200078e0236 */
[----:B------:R-:W-:Y:S01]  /*6cf0*/  SHF.R.S32.HI R76, RZ, 0x18, R76 ;  /* 0x00000018ff4c7819 */ /* 0x000fe2000001144c */
[----:B------:R-:W-:Y:S01]  /*6d00*/  IMAD R57, R70, R61, RZ ;  /* 0x0000003d46397224 */ /* 0x000fe200078e02ff */
[----:B------:R-:W-:Y:S01]  /*6d10*/  I2IP.S8.S32.SAT R112, R49, R48, R112 ;  /* 0x0000003031707239 */ /* 0x000fe20000001470 */
[----:B------:R-:W-:Y:S01]  /*6d20*/  IMAD R59, R74, R72, R59 ;  /* 0x000000484a3b7224 */ /* 0x000fe200078e023b */
[----:B------:R-:W-:Y:S01]  /*6d30*/  SHF.R.S32.HI R77, RZ, 0x18, R77 ;  /* 0x00000018ff4d7819 */ /* 0x000fe2000001144d */
[----:B------:R-:W-:Y:S01]  /*6d40*/  IMAD R58, R70, R62, RZ ;  /* 0x0000003e463a7224 */ /* 0x000fe200078e02ff */
[----:B------:R-:W-:Y:S01]  /*6d50*/  SHF.R.S32.HI R73, RZ, 0x18, R90 ;  /* 0x00000018ff497819 */ /* 0x000fe2000001145a */
[----:B------:R-:W-:Y:S01]  /*6d60*/  IMAD R56, R75, R72, R56 ;  /* 0x000000484b387224 */ /* 0x000fe200078e0238 */
[----:B------:R-:W-:Y:S01]  /*6d70*/  I2IP.S8.S32.SAT R113, R59, R54, RZ ;  /* 0x000000363b717239 */ /* 0x000fe200000014ff */
[----:B------:R-:W-:Y:S01]  /*6d80*/  IMAD R57, R76, R72, R57 ;  /* 0x000000484c397224 */ /* 0x000fe200078e0239 */
[C---:B------:R-:W-:Y:S01]  /*6d90*/  PRMT R75, R91.reuse, 0x8880, RZ ;  /* 0x000088805b4b7816 */ /* 0x040fe200000000ff */
[----:B------:R-:W-:Y:S01]  /*6da0*/  IMAD.U32 R74, R91, 0x10000, RZ ;  /* 0x000100005b4a7824 */ /* 0x000fe200078e00ff */
[----:B------:R-:W-:Y:S01]  /*6db0*/  I2IP.S8.S32.SAT R113, R53, R52, R113 ;  /* 0x0000003435717239 */ /* 0x000fe20000001471 */
[C---:B------:R-:W-:Y:S01]  /*6dc0*/  IMAD R63, R70.reuse, R63, RZ ;  /* 0x0000003f463f7224 */ /* 0x040fe200078e02ff */
[----:B------:R-:W-:Y:S01]  /*6dd0*/  SHF.R.S32.HI R76, RZ, 0x18, R91 ;  /* 0x00000018ff4c7819 */ /* 0x000fe2000001145b */
[----:B------:R-:W-:Y:S01]  /*6de0*/  IMAD R58, R77, R72, R58 ;  /* 0x000000484d3a7224 */ /* 0x000fe200078e023a */
[----:B------:R-:W-:Y:S01]  /*6df0*/  SHF.L.U32 R77, R91, 0x8, RZ ;  /* 0x000000085b4d7819 */ /* 0x000fe200000006ff */
[C---:B------:R-:W-:Y:S01]  /*6e00*/  IMAD R60, R70.reuse, R64, RZ ;  /* 0x00000040463c7224 */ /* 0x040fe200078e02ff */
[----:B------:R-:W-:Y:S01]  /*6e10*/  SHF.R.S32.HI R74, RZ, 0x18, R74 ;  /* 0x00000018ff4a7819 */ /* 0x000fe2000001144a */
[C---:B------:R-:W-:Y:S01]  /*6e20*/  IMAD R61, R70.reuse, R65, RZ ;  /* 0x00000041463d7224 */ /* 0x040fe200078e02ff */
[----:B------:R-:W-:Y:S01]  /*6e30*/  SHF.R.S32.HI R77, RZ, 0x18, R77 ;  /* 0x00000018ff4d7819 */ /* 0x000fe2000001144d */
[-C--:B------:R-:W-:Y:S02]  /*6e40*/  IMAD R63, R73, R72.reuse, R63 ;  /* 0x00000048493f7224 */ /* 0x080fe400078e023f */
[----:B------:R-:W-:Y:S02]  /*6e50*/  IMAD R60, R75, R72, R60 ;  /* 0x000000484b3c7224 */ /* 0x000fe400078e023c */
[----:B------:R-:W-:Y:S01]  /*6e60*/  IMAD R62, R70, R66, RZ ;  /* 0x00000042463e7224 */ /* 0x000fe200078e02ff */
[----:B------:R-:W-:Y:S01]  /*6e70*/  I2IP.S8.S32.SAT R114, R63, R58, RZ ;  /* 0x0000003a3f727239 */ /* 0x000fe200000014ff */
[----:B------:R-:W-:Y:S02]  /*6e80*/  IMAD R61, R74, R72, R61 ;  /* 0x000000484a3d7224 */ /* 0x000fe400078e023d */
[----:B------:R-:W-:Y:S01]  /*6e90*/  IMAD R67, R70, R67, RZ ;  /* 0x0000004346437224 */ /* 0x000fe200078e02ff */
[----:B------:R-:W-:Y:S01]  /*6ea0*/  I2IP.S8.S32.SAT R114, R57, R56, R114 ;  /* 0x0000003839727239 */ /* 0x000fe20000001472 */
[-C--:B------:R-:W-:Y:S02]  /*6eb0*/  IMAD R62, R77, R72.reuse, R62 ;  /* 0x000000484d3e7224 */ /* 0x080fe400078e023e */
[----:B------:R-:W-:Y:S05]  /*6ec0*/  IMAD R67, R76, R72, R67 ;  /* 0x000000484c437224 */ /* 0x000fea00078e0243 */
[----:B------:R-:W-:Y:S04]  /*6ed0*/  I2IP.S8.S32.SAT R115, R67, R62, RZ ;  /* 0x0000003e43737239 */ /* 0x000fe800000014ff */
[----:B------:R-:W-:Y:S05]  /*6ee0*/  I2IP.S8.S32.SAT R115, R61, R60, R115 ;  /* 0x0000003c3d737239 */ /* 0x000fea0000001473 */
[----:B------:R1:W-:Y:S01]  /*6ef0*/  STS.128 [R159+0x4200], R112 ;  /* 0x004200709f007388 */ /* 0x0003e20000000c00 */
[----:B------:R-:W-:Y:S01]  /*6f00*/  @!PT LDS RZ, [RZ] ;  /* 0x00000000fffff984 */ /* 0x000fe20000000800 */
[----:B------:R-:W-:Y:S01]  /*6f10*/  @!PT LDS RZ, [RZ] ;  /* 0x00000000fffff984 */ /* 0x000fe20000000800 */
[----:B------:R-:W-:Y:S01]  /*6f20*/  @!PT LDS RZ, [RZ] ;  /* 0x00000000fffff984 */ /* 0x000fe20000000800 */
[----:B------:R-:W-:Y:S01]  /*6f30*/  @!PT LDS RZ, [RZ] ;  /* 0x00000000fffff984 */ /* 0x000fe20000000800 */
[----:B------:R2:W-:Y:S07]  /*6f40*/  MEMBAR.ALL.CTA ;  /* 0x0000000000007992 */ /* 0x0005ee0000008000 */
[----:B--2---:R-:W2:Y:S02]  /*6f50*/  FENCE.VIEW.ASYNC.S ;  /* 0x00000000000073c6 */ /* 0x004ea40000000000 */
[----:B--2---:R-:W-:Y:S06]  /*6f60*/  BAR.SYNC.DEFER_BLOCKING 0x1, 0x80 ;  /* 0x0042000000007b1d */ /* 0x004fec0000010000 */
[----:B------:R-:W-:Y:S05]  /*6f70*/  @P0 BRA `(.L_x_101) ;  /* 0x0000000000280947 */ /* 0x000fea0003800000 */
[----:B------:R-:W2:Y:S01]  /*6f80*/  LDCU.64 UR6, c[0x0][0x348] ;  /* 0x00006900ff0677ac */ /* 0x000ea20008000a00 */
[----:B------:R-:W-:Y:S01]  /*6f90*/  UIADD3 UR4, UPT, UPT, UR44, 0x4200, URZ ;  /* 0x000042002c047890 */ /* 0x000fe2000fffe0ff */
[----:B------:R-:W-:Y:S05]  /*6fa0*/  UMOV UR51, UR36 ;  /* 0x0000002400337c82 */ /* 0x000fea0008000000 */
[----:B------:R-:W-:Y:S04]  /*6fb0*/  MOV R157, UR4 ;  /* 0x00000004009d7c02 */ /* 0x000fe80008000f00 */
[----:B------:R-:W-:Y:S01]  /*6fc0*/  R2UR UR48, R157 ;  /* 0x000000009d3072ca */ /* 0x000fe200000e0000 */
[----:B--2---:R-:W-:Y:S04]  /*6fd0*/  UIADD3 UR4, UP0, UPT, UR6, 0x680, URZ ;  /* 0x0000068006047890 */ /* 0x004fe8000ff1e0ff */
[----:B------:R-:W-:Y:S09]  /*6fe0*/  UIADD3.X UR5, UPT, UPT, URZ, UR7, URZ, UP0, !UPT ;  /* 0x00000007ff057290 */ /* 0x000ff200087fe4ff */
[----:B------:R2:W-:Y:S01]  /*6ff0*/  UTMASTG.3D [UR48], [UR4] ;  /* 0x00000030040073b5 */ /* 0x0005e20008010000 */
[----:B------:R0:W-:Y:S01]  /*7000*/  UTMACMDFLUSH ;  /* 0x00000000000079b7 */ /* 0x0001e20000000000 */
[----:B--2---:R-:W-:Y:S04]  /*7010*/  DEPBAR.LE SB0, 0x1 ;  /* 0x000080400000791a */ /* 0x004fe80000000000 */
.L_x_101:
[----:B------:R-:W-:Y:S05]  /*7020*/  BSYNC.RECONVERGENT B0 ;  /* 0x0000000000007941 */ /* 0x000fea0003800200 */
.L_x_100:
[----:B------:R-:W-:Y:S06]  /*7030*/  BAR.SYNC.DEFER_BLOCKING 0x1, 0x80 ;  /* 0x0042000000007b1d */ /* 0x000fec0000010000 */
[----:B------:R-:W2:Y:S01]  /*7040*/  @P6 SYNCS.PHASECHK.TRANS64.TRYWAIT P0, [R111+URZ+0x30], R116 ;  /* 0x000030746f0065a7 */ /* 0x000ea200080011ff */
[----:B------:R-:W-:Y:S01]  /*7050*/  BSSY B1, `(.L_x_102) ;  /* 0x0000023000017945 */ /* 0x000fe20003800000 */
[----:B--2---:R-:W-:Y:S03]  /*7060*/  @P6 SEL R79, RZ, 0x1, !P0 ;  /* 0x00000001ff4f6807 */ /* 0x004fe60004000000 */
[----:B------:R-:W-:Y:S05]  /*7070*/  @!P6 BRA `(.L_x_103) ;  /* 0x000000000080e947 */ /* 0x000fea0003800000 */
[----:B------:R-:W-:Y:S01]  /*7080*/  ISETP.NE.AND P1, PT, R108, RZ, PT ;  /* 0x000000ff6c00720c */ /* 0x000fe20003f25270 */
[----:B------:R-:W-:Y:S01]  /*7090*/  BSSY B0, `(.L_x_104) ;  /* 0x000000a000007945 */ /* 0x000fe20003800000 */
[----:B------:R-:W-:Y:S11]  /*70a0*/  ISETP.NE.AND P0, PT, R79, RZ, PT ;  /* 0x000000ff4f00720c */ /* 0x000ff60003f05270 */
[----:B------:R-:W-:Y:S04]  /*70b0*/  @P1 IMAD R110, R151, 0x2000, R110 ;  /* 0x00002000976e1824 */ /* 0x000fe800078e026e */
[--C-:B------:R-:W-:Y:S01]  /*70c0*/  @P1 IMAD.IADD R109, R109, 0x1, R110.reuse ;  /* 0x000000016d6d1824 */ /* 0x100fe200078e026e */
[----:B------:R-:W-:Y:S01]  /*70d0*/  @P1 IADD3 R3, PT, PT, R156, R110, RZ ;  /* 0x0000006e9c031210 */ /* 0x000fe20007ffe0ff */
[----:B------:R-:W-:Y:S01]  /*70e0*/  @P1 IMAD.IADD R2, R155, 0x1, R110 ;  /* 0x000000019b021824 */ /* 0x000fe200078e026e */
[----:B------:R-:W-:Y:S06]  /*70f0*/  @P0 BRA `(.L_x_105) ;  /* 0x00000000000c0947 */ /* 0x000fec0003800000 */
[----:B------:R-:W-:Y:S04]  /*7100*/  SHF.L.U32 R0, R150, 0x1f, RZ ;  /* 0x0000001f96007819 */ /* 0x000fe800000006ff */
[----:B------:R-:W2:Y:S02]  /*7110*/  SYNCS.PHASECHK.TRANS64.TRYWAIT P0, [R111+URZ+0x30], R0 ;  /* 0x000030006f0075a7 */ /* 0x000ea400080011ff */
[----:B--2---:R-:W-:Y:S05]  /*7120*/  @!P0 BRA `(.L_x_106) ;  /* 0x0000001c00e48947 */ /* 0x004fea0003800000 */
.L_x_105:
[----:B------:R-:W-:Y:S05]  /*7130*/  BSYNC B0 ;  /* 0x0000000000007941 */ /* 0x000fea0003800000 */
.L_x_104:
[----:B------:R-:W-:Y:S01]  /*7140*/  ISETP.NE.AND P0, PT, R108, RZ, PT ;  /* 0x000000ff6c00720c */ /* 0x000fe20003f05270 */
[----:B--2---:R-:W-:Y:S02]  /*7150*/  VIADD R111, R111, 0x40 ;  /* 0x000000406f6f7836 */ /* 0x004fe40000000000 */
[----:B------:R-:W-:Y:S02]  /*7160*/  IMAD.U32 R0, RZ, RZ, UR45 ;  /* 0x0000002dff007e24 */ /* 0x000fe4000f8e00ff */
[----:B------:R-:W-:Y:S03]  /*7170*/  VIADD R151, R151, 0x1 ;  /* 0x0000000197977836 */ /* 0x000fe60000000000 */
[----:B------:R-:W-:Y:S05]  /*7180*/  PRMT R0, R0, 0x654, R111 ;  /* 0x0000065400007816 */ /* 0x000fea000000006f */
[----:B------:R2:W3:Y:S04]  /*7190*/  @P0 LDS.128 R92, [R110+0x200] ;  /* 0x000200006e5c0984 */ /* 0x0004e80000000c00 */
[----:B------:R2:W4:Y:S04]  /*71a0*/  @P0 LDS.128 R80, [R3+0x200] ;  /* 0x0002000003500984 */ /* 0x0005280000000c00 */
        /* <DEDUP_REMOVED lines=13> */
.L_x_103:
[----:B------:R-:W-:Y:S05]  /*7280*/  BSYNC B1 ;  /* 0x0000000000017941 */ /* 0x000fea0003800000 */
.L_x_102:
[----:B--2---:R-:W-:Y:S05]  /*7290*/  VIADD R3, R71, 0x40 ;  /* 0x0000004047037836 */ /* 0x004fea0000000000 */
[----:B------:R-:W-:Y:S04]  /*72a0*/  SHF.R.U32.HI R3, RZ, 0x15, R3 ;  /* 0x00000015ff037819 */ /* 0x000fe80000011603 */
[----:B------:R-:W-:Y:S11]  /*72b0*/  LOP3.LUT P0, RZ, R3, 0x3, R146, 0x48, !PT ;  /* 0x0000000303ff7812 */ /* 0x000ff60007804892 */
[----:B------:R-:W-:Y:S02]  /*72c0*/  @!UPT UIADD3 URZ, UPT, UPT, URZ, URZ, URZ ;  /* 0x000000fffffff290 */ /* 0x000fe4000fffe0ff */
[----:B------:R-:W-:Y:S05]  /*72d0*/  @!P0 BRA `(.L_x_107) ;  /* 0x0000000000408947 */ /* 0x000fea0003800000 */
[----:B------:R-:W2:Y:S01]  /*72e0*/  LDCU.64 UR8, c[0x4][0x70] ;  /* 0x01000e00ff0877ac */ /* 0x000ea20008000a00 */
[----:B------:R-:W-:Y:S01]  /*72f0*/  MOV R3, 0x0 ;  /* 0x0000000000037802 */ /* 0x000fe20000000f00 */
[----:B------:R-:W-:Y:S02]  /*7300*/  HFMA2 R12, -RZ, RZ, 0, 5.9604644775390625e-08 ;  /* 0x00000001ff0c7431 */ /* 0x000fe400000001ff */
[----:B------:R-:W-:Y:S02]  /*7310*/  IMAD.MOV.U32 R8, RZ, RZ, 0x192 ;  /* 0x00000192ff087424 */ /* 0x000fe400078e00ff */
[----:B------:R-:W-:Y:S01]  /*7320*/  IMAD.MOV.U32 R13, RZ, RZ, RZ ;  /* 0x000000ffff0d7224 */ /* 0x000fe200078e00ff */
[----:B------:R-:W5:Y:S01]  /*7330*/  LDCU.64 UR6, c[0x4][0x78] ;  /* 0x01000f00ff0677ac */ /* 0x000f620008000a00 */
[----:B------:R-:W1:Y:S01]  /*7340*/  LDC.64 R2, c[0x4][R3] ;  /* 0x0100000003027b82 */ /* 0x000e620000000a00 */
[----:B------:R-:W3:Y:S01]  /*7350*/  LDCU.64 UR4, c[0x4][0x10] ;  /* 0x01000200ff0477ac */ /* 0x000ee20008000a00 */
[----:B--2---:R-:W-:Y:S01]  /*7360*/  MOV R5, UR9 ;  /* 0x0000000900057c02 */ /* 0x004fe20008000f00 */
[----:B------:R-:W-:Y:S01]  /*7370*/  IMAD.U32 R4, RZ, RZ, UR8 ;  /* 0x00000008ff047e24 */ /* 0x000fe2000f8e00ff */
[----:B-----5:R-:W-:Y:S01]  /*7380*/  MOV R7, UR7 ;  /* 0x0000000700077c02 */ /* 0x020fe20008000f00 */
[----:B------:R-:W-:Y:S01]  /*7390*/  IMAD.U32 R6, RZ, RZ, UR6 ;  /* 0x00000006ff067e24 */ /* 0x000fe2000f8e00ff */
[----:B---3--:R-:W-:Y:S01]  /*73a0*/  MOV R11, UR5 ;  /* 0x00000005000b7c02 */ /* 0x008fe20008000f00 */
[----:B------:R-:W-:Y:S02]  /*73b0*/  IMAD.U32 R10, RZ, RZ, UR4 ;  /* 0x00000004ff0a7e24 */ /* 0x000fe4000f8e00ff */
[----:B------:R-:W-:Y:S07]  /*73c0*/  LEPC R20, `(.L_x_107) ;  /* 0x000000001014794e */ /* 0x000fee0000000000 */
[----:B-1--4-:R-:W-:Y:S05]  /*73d0*/  CALL.ABS.NOINC R2 ;  /* 0x0000000002007343 */ /* 0x012fea0003c00000 */
.L_x_107:
[----:B------:R-:W-:Y:S01]  /*73e0*/  ISETP.NE.AND P0, PT, R158, RZ, PT ;  /* 0x000000ff9e00720c */ /* 0x000fe20003f05270 */
[----:B------:R-:W-:Y:S05]  /*73f0*/  WARPSYNC.ALL ;  /* 0x0000000000007948 */ /* 0x000fea0003800000 */
[----:B---3--:R-:W-:Y:S01]  /*7400*/  IMAD.U32 R131, R94, 0x10000, RZ ;  /* 0x000100005e837824 */ /* 0x008fe200078e00ff */
[----:B------:R-:W-:Y:S01]  /*7410*/  R2UR UR4, R71 ;  /* 0x00000000470472ca */ /* 0x000fe200000e0000 */
[----:B----4-:R-:W-:Y:S01]  /*7420*/  IMAD.U32 R125, R80, 0x10000, RZ ;  /* 0x00010000507d7824 */ /* 0x010fe200078e00ff */
[C---:B------:R-:W-:Y:S01]  /*7430*/  SHF.L.U32 R135, R92.reuse, 0x10, RZ ;  /* 0x000000105c877819 */ /* 0x040fe200000006ff */
[----:B-1----:R-:W-:Y:S01]  /*7440*/  IMAD.U32 R110, R85, 0x10000, RZ ;  /* 0x00010000556e7824 */ /* 0x002fe200078e00ff */
[----:B------:R-:W-:Y:S01]  /*7450*/  PRMT R3, R92, 0x8880, RZ ;  /* 0x000088805c037816 */ /* 0x000fe200000000ff */
[----:B------:R-:W-:Y:S01]  /*7460*/  IMAD.SHL.U32 R118, R82, 0x100, RZ ;  /* 0x0000010052767824 */ /* 0x000fe200078e00ff */
[----:B------:R-:W-:Y:S01]  /*7470*/  SHF.L.U32 R73, R92, 0x8, RZ ;  /* 0x000000085c497819 */ /* 0x000fe200000006ff */
[----:B------:R-:W-:Y:S01]  /*7480*/  IMAD.SHL.U32 R103, R87, 0x100, RZ ;  /* 0x0000010057677824 */ /* 0x000fe200078e00ff */
[----:B------:R-:W-:Y:S01]  /*7490*/  SHF.R.S32.HI R0, RZ, 0x18, R135 ;  /* 0x00000018ff007819 */ /* 0x000fe20000011487 */
[----:B------:R-:W-:Y:S01]  /*74a0*/  BSSY.RECONVERGENT B0, `(.L_x_108) ;  /* 0x0000124000007945 */ /* 0x000fe20003800200 */
[----:B------:R-:W-:Y:S02]  /*74b0*/  SHF.R.S32.HI R73, RZ, 0x18, R73 ;  /* 0x00000018ff497819 */ /* 0x000fe40000011449 */
[----:B------:R-:W-:Y:S01]  /*74c0*/  R2UR UR5, R78 ;  /* 0x000000004e0572ca */ /* 0x000fe200000e0000 */
[----:B------:R-:W1:Y:S01]  /*74d0*/  LDTM.x64 R4, tmem[UR4+0x40] ;  /* 0x00004004000479ee */ /* 0x000e620008340000 */
[----:B------:R-:W-:Y:S01]  /*74e0*/  NOP ;  /* 0x0000000000007918 */ /* 0x000fe20000000000 */
[----:B------:R-:W-:Y:S02]  /*74f0*/  SHF.R.S32.HI R74, RZ, 0x18, R92 ;  /* 0x00000018ff4a7819 */ /* 0x000fe4000001145c */
[C---:B------:R-:W-:Y:S02]  /*7500*/  SHF.L.U32 R2, R93.reuse, 0x10, RZ ;  /* 0x000000105d027819 */ /* 0x040fe400000006ff */
[----:B------:R-:W-:Y:S02]  /*7510*/  PRMT R134, R93, 0x8880, RZ ;  /* 0x000088805d867816 */ /* 0x000fe400000000ff */
[----:B------:R-:W-:Y:S02]  /*7520*/  PRMT R132, R94, 0x8880, RZ ;  /* 0x000088805e847816 */ /* 0x000fe400000000ff */
[----:B------:R-:W-:Y:S02]  /*7530*/  SHF.R.S32.HI R75, RZ, 0x18, R93 ;  /* 0x00000018ff4b7819 */ /* 0x000fe4000001145d */
[----:B------:R-:W-:Y:S01]  /*7540*/  UIADD3 UR4, UPT, UPT, UR5, 0xa0, URZ ;  /* 0x000000a005047890 */ /* 0x000fe2000fffe0ff */
[C---:B------:R-:W-:Y:S02]  /*7550*/  PRMT R129, R95.reuse, 0x8880, RZ ;  /* 0x000088805f817816 */ /* 0x040fe400000000ff */
[----:B------:R-:W-:Y:S01]  /*7560*/  SHF.R.S32.HI R76, RZ, 0x18, R94 ;  /* 0x00000018ff4c7819 */ /* 0x000fe2000001145e */
[----:B------:R-:W-:Y:S01]  /*7570*/  UPRMT UR4, UR45, 0x654, UR4 ;  /* 0x000006542d047896 */ /* 0x000fe20008000004 */
[----:B------:R-:W-:Y:S02]  /*7580*/  SHF.L.U32 R128, R95, 0x10, RZ ;  /* 0x000000105f807819 */ /* 0x000fe400000006ff */
[----:B------:R-:W-:Y:S02]  /*7590*/  PRMT R126, R80, 0x8880, RZ ;  /* 0x00008880507e7816 */ /* 0x000fe400000000ff */
[----:B------:R-:W-:Y:S02]  /*75a0*/  SHF.R.S32.HI R77, RZ, 0x18, R95 ;  /* 0x00000018ff4d7819 */ /* 0x000fe4000001145f */
[C---:B------:R-:W-:Y:S01]  /*75b0*/  PRMT R123, R81.reuse, 0x8880, RZ ;  /* 0x00008880517b7816 */ /* 0x040fe200000000ff */
[C---:B-1----:R-:W-:Y:S01]  /*75c0*/  IMAD R4, R70.reuse, R4, RZ ;  /* 0x0000000446047224 */ /* 0x042fe200078e02ff */
[----:B------:R-:W-:Y:S01]  /*75d0*/  SYNCS.ARRIVE.TRANS64.RED.A1T0 RZ, [UR4], RZ ;  /* 0x000000ffffff79a7 */ /* 0x000fe20008100404 */
[C---:B------:R-:W-:Y:S01]  /*75e0*/  IMAD R5, R70.reuse, R5, RZ ;  /* 0x0000000546057224 */ /* 0x040fe200078e02ff */
[----:B------:R-:W-:Y:S01]  /*75f0*/  SHF.R.S32.HI R78, RZ, 0x18, R80 ;  /* 0x00000018ff4e7819 */ /* 0x000fe20000011450 */
[----:B------:R-:W-:Y:S01]  /*7600*/  IMAD R6, R70, R6, RZ ;  /* 0x0000000646067224 */ /* 0x000fe200078e02ff */
[----:B------:R-:W-:Y:S01]  /*7610*/  SHF.L.U32 R122, R81, 0x10, RZ ;  /* 0x00000010517a7819 */ /* 0x000fe200000006ff */
[-C--:B------:R-:W-:Y:S01]  /*7620*/  IMAD R4, R3, R72.reuse, R4 ;  /* 0x0000004803047224 */ /* 0x080fe200078e0204 */
[----:B------:R-:W-:Y:S01]  /*7630*/  PRMT R120, R82, 0x8880, RZ ;  /* 0x0000888052787816 */ /* 0x000fe200000000ff */
[----:B------:R-:W-:Y:S01]  /*7640*/  IMAD R7, R70, R7, RZ ;  /* 0x0000000746077224 */ /* 0x000fe200078e02ff */
[----:B------:R-:W-:Y:S01]  /*7650*/  SHF.R.S32.HI R79, RZ, 0x18, R81 ;  /* 0x00000018ff4f7819 */ /* 0x000fe20000011451 */
[-C--:B------:R-:W-:Y:S01]  /*7660*/  IMAD R5, R0, R72.reuse, R5 ;  /* 0x0000004800057224 */ /* 0x080fe200078e0205 */
[----:B------:R-:W-:Y:S01]  /*7670*/  SHF.L.U32 R119, R82, 0x10, RZ ;  /* 0x0000001052777819 */ /* 0x000fe200000006ff */
[----:B------:R-:W-:Y:S01]  /*7680*/  IMAD R6, R73, R72, R6 ;  /* 0x0000004849067224 */ /* 0x000fe200078e0206 */
[----:B------:R-:W-:Y:S01]  /*7690*/  MOV R73, R134 ;  /* 0x0000008600497202 */ /* 0x000fe20000000f00 */
[----:B------:R-:W-:Y:S01]  /*76a0*/  IMAD R7, R74, R72, R7 ;  /* 0x000000484a077224 */ /* 0x000fe200078e0207 */
[----:B------:R-:W-:Y:S01]  /*76b0*/  SHF.R.S32.HI R74, RZ, 0x18, R2 ;  /* 0x00000018ff4a7819 */ /* 0x000fe20000011402 */
[C---:B------:R-:W-:Y:S01]  /*76c0*/  IMAD R2, R70.reuse, R17, RZ ;  /* 0x0000001146027224 */ /* 0x040fe200078e02ff */
[----:B------:R-:W-:Y:S01]  /*76d0*/  PRMT R117, R83, 0x8880, RZ ;  /* 0x0000888053757816 */ /* 0x000fe200000000ff */
[C---:B------:R-:W-:Y:S01]  /*76e0*/  IMAD R17, R70.reuse, R21, RZ ;  /* 0x0000001546117224 */ /* 0x040fe200078e02ff */
[----:B------:R-:W-:Y:S01]  /*76f0*/  I2IP.S8.S32.SAT R140, R7, R6, RZ ;  /* 0x00000006078c7239 */ /* 0x000fe200000014ff */
[C---:B------:R-:W-:Y:S01]  /*7700*/  IMAD R21, R70.reuse, R25, RZ ;  /* 0x0000001946157224 */ /* 0x040fe200078e02ff */
[----:B------:R-:W-:Y:S01]  /*7710*/  SHF.R.S32.HI R6, RZ, 0x18, R131 ;  /* 0x00000018ff067819 */ /* 0x000fe20000011483 */
[C---:B------:R-:W-:Y:S01]  /*7720*/  IMAD R25, R70.reuse, R29, RZ ;  /* 0x0000001d46197224 */ /* 0x040fe200078e02ff */
[----:B------:R-:W-:Y:S01]  /*7730*/  I2IP.S8.S32.SAT R140, R5, R4, R140 ;  /* 0x00000004058c7239 */ /* 0x000fe2000000148c */
[C---:B------:R-:W-:Y:S01]  /*7740*/  IMAD R29, R70.reuse, R33, RZ ;  /* 0x00000021461d7224 */ /* 0x040fe200078e02ff */
[----:B------:R-:W-:Y:S01]  /*7750*/  SHF.R.S32.HI R5, RZ, 0x18, R128 ;  /* 0x00000018ff057819 */ /* 0x000fe20000011480 */
[C---:B------:R-:W-:Y:S01]  /*7760*/  IMAD R8, R70.reuse, R8, RZ ;  /* 0x0000000846087224 */ /* 0x040fe200078e02ff */
[----:B------:R-:W-:Y:S01]  /*7770*/  SHF.L.U32 R116, R83, 0x10, RZ ;  /* 0x0000001053747819 */ /* 0x000fe200000006ff */
[----:B------:R-:W-:Y:S01]  /*7780*/  IMAD R33, R70, R37, RZ ;  /* 0x0000002546217224 */ /* 0x000fe200078e02ff */
[----:B------:R-:W-:Y:S01]  /*7790*/  PRMT R114, R84, 0x8880, RZ ;  /* 0x0000888054727816 */ /* 0x000fe200000000ff */
[----:B------:R-:W-:Y:S01]  /*77a0*/  IMAD R37, R70, R41, RZ ;  /* 0x0000002946257224 */ /* 0x000fe200078e02ff */
[----:B------:R-:W-:Y:S01]  /*77b0*/  SHF.L.U32 R113, R84, 0x10, RZ ;  /* 0x0000001054717819 */ /* 0x000fe200000006ff */
[C---:B------:R-:W-:Y:S01]  /*77c0*/  IMAD R9, R70.reuse, R9, RZ ;  /* 0x0000000946097224 */ /* 0x040fe200078e02ff */
[C---:B------:R-:W-:Y:S01]  /*77d0*/  PRMT R111, R85.reuse, 0x8880, RZ ;  /* 0x00008880556f7816 */ /* 0x040fe200000000ff */
[C---:B------:R-:W-:Y:S01]  /*77e0*/  IMAD R41, R70.reuse, R45, RZ ;  /* 0x0000002d46297224 */ /* 0x040fe200078e02ff */
[----:B------:R-:W-:Y:S01]  /*77f0*/  SHF.L.U32 R109, R85, 0x8, RZ ;  /* 0x00000008556d7819 */ /* 0x000fe200000006ff */
[----:B------:R-:W-:Y:S01]  /*7800*/  IMAD R45, R70, R49, RZ ;  /* 0x00000031462d7224 */ /* 0x000fe200078e02ff */
[----:B------:R-:W-:Y:S01]  /*7810*/  PRMT R108, R86, 0x8880, RZ ;  /* 0x00008880566c7816 */ /* 0x000fe200000000ff */
[----:B------:R-:W-:Y:S01]  /*7820*/  IMAD R10, R70, R10, RZ ;  /* 0x0000000a460a7224 */ /* 0x000fe200078e02ff */
[----:B------:R-:W-:Y:S01]  /*7830*/  SHF.L.U32 R107, R86, 0x10, RZ ;  /* 0x00000010566b7819 */ /* 0x000fe200000006ff */
[C---:B------:R-:W-:Y:S01]  /*7840*/  IMAD R49, R70.reuse, R53, RZ ;  /* 0x0000003546317224 */ /* 0x040fe200078e02ff */
[----:B------:R-:W-:Y:S01]  /*7850*/  PRMT R105, R87, 0x8880, RZ ;  /* 0x0000888057697816 */ /* 0x000fe200000000ff */
[-C--:B------:R-:W-:Y:S01]  /*7860*/  IMAD R8, R73, R72.reuse, R8 ;  /* 0x0000004849087224 */ /* 0x080fe200078e0208 */
[----:B------:R-:W-:Y:S01]  /*7870*/  SHF.L.U32 R104, R87, 0x10, RZ ;  /* 0x0000001057687819 */ /* 0x000fe200000006ff */
[----:B------:R-:W-:Y:S01]  /*7880*/  IMAD R53, R70, R57, RZ ;  /* 0x0000003946357224 */ /* 0x000fe200078e02ff */
[----:B------:R-:W-:Y:S01]  /*7890*/  PRMT R102, R88, 0x8880, RZ ;  /* 0x0000888058667816 */ /* 0x000fe200000000ff */
[----:B------:R-:W-:Y:S01]  /*78a0*/  IMAD R11, R70, R11, RZ ;  /* 0x0000000b460b7224 */ /* 0x000fe200078e02ff */
[----:B------:R-:W-:Y:S01]  /*78b0*/  SHF.L.U32 R101, R88, 0x10, RZ ;  /* 0x0000001058657819 */ /* 0x000fe200000006ff */
[----:B------:R-:W-:Y:S01]  /*78c0*/  IMAD R57, R70, R61, RZ ;  /* 0x0000003d46397224 */ /* 0x000fe200078e02ff */
[C---:B------:R-:W-:Y:S01]  /*78d0*/  PRMT R99, R89.reuse, 0x8880, RZ ;  /* 0x0000888059637816 */ /* 0x040fe200000000ff */
[----:B------:R-:W-:Y:S01]  /*78e0*/  IMAD R9, R74, R72, R9 ;  /* 0x000000484a097224 */ /* 0x000fe200078e0209 */
[----:B------:R-:W-:Y:S01]  /*78f0*/  SHF.L.U32 R98, R89, 0x10, RZ ;  /* 0x0000001059627819 */ /* 0x000fe200000006ff */
[----:B------:R-:W-:Y:S01]  /*7900*/  IMAD R61, R70, R65, RZ ;  /* 0x00000041463d7224 */ /* 0x000fe200078e02ff */
[----:B------:R-:W-:Y:S01]  /*7910*/  PRMT R96, R90, 0x8880, RZ ;  /* 0x000088805a607816 */ /* 0x000fe200000000ff */
[C---:B------:R-:W-:Y:S01]  /*7920*/  IMAD R12, R70.reuse, R12, RZ ;  /* 0x0000000c460c7224 */ /* 0x040fe200078e02ff */
[----:B------:R-:W-:Y:S01]  /*7930*/  SHF.L.U32 R92, R91, 0x10, RZ ;  /* 0x000000105b5c7819 */ /* 0x000fe200000006ff */
[----:B------:R-:W-:Y:S01]  /*7940*/  IMAD.MOV.U32 R65, RZ, RZ, R132 ;  /* 0x000000ffff417224 */ /* 0x000fe200078e0084 */
[----:B------:R-:W-:Y:S01]  /*7950*/  SHF.L.U32 R133, R93, 0x8, RZ ;  /* 0x000000085d857819 */ /* 0x000fe200000006ff */
[C---:B------:R-:W-:Y:S01]  /*7960*/  IMAD R13, R70.reuse, R13, RZ ;  /* 0x0000000d460d7224 */ /* 0x040fe200078e02ff */
[----:B------:R-:W-:Y:S01]  /*7970*/  PRMT R93, R91, 0x8880, RZ ;  /* 0x000088805b5d7816 */ /* 0x000fe200000000ff */
[C---:B------:R-:W-:Y:S01]  /*7980*/  IMAD R14, R70.reuse, R14, RZ ;  /* 0x0000000e460e7224 */ /* 0x040fe200078e02ff */
[----:B------:R-:W-:Y:S01]  /*7990*/  SHF.R.S32.HI R7, RZ, 0x18, R133 ;  /* 0x00000018ff077819 */ /* 0x000fe20000011485 */
[----:B------:R-:W-:Y:S01]  /*79a0*/  IMAD R15, R70, R15, RZ ;  /* 0x0000000f460f7224 */ /* 0x000fe200078e02ff */
[----:B------:R-:W-:Y:S01]  /*79b0*/  SHF.L.U32 R130, R94, 0x8, RZ ;  /* 0x000000085e827819 */ /* 0x000fe200000006ff */
[----:B------:R-:W-:Y:S01]  /*79c0*/  IMAD R0, R70, R16, RZ ;  /* 0x0000001046007224 */ /* 0x000fe200078e02ff */
[----:B------:R-:W-:Y:S01]  /*79d0*/  SHF.L.U32 R127, R95, 0x8, RZ ;  /* 0x000000085f7f7819 */ /* 0x000fe200000006ff */
[-C--:B------:R-:W-:Y:S01]  /*79e0*/  IMAD R10, R7, R72.reuse, R10 ;  /* 0x00000048070a7224 */ /* 0x080fe200078e020a */
[----:B------:R-:W-:Y:S01]  /*79f0*/  MOV R7, R129 ;  /* 0x0000008100077202 */ /* 0x000fe20000000f00 */
[-C--:B------:R-:W-:Y:S01]  /*7a00*/  IMAD R11, R75, R72.reuse, R11 ;  /* 0x000000484b0b7224 */ /* 0x080fe200078e020b */
[----:B------:R-:W-:Y:S01]  /*7a10*/  SHF.R.S32.HI R73, RZ, 0x18, R130 ;  /* 0x00000018ff497819 */ /* 0x000fe20000011482 */
[-C--:B------:R-:W-:Y:S01]  /*7a20*/  IMAD R12, R65, R72.reuse, R12 ;  /* 0x00000048410c7224 */ /* 0x080fe200078e020c */
[----:B------:R-:W-:Y:S01]  /*7a30*/  SHF.R.S32.HI R4, RZ, 0x18, R127 ;  /* 0x00000018ff047819 */ /* 0x000fe2000001147f */
[----:B------:R-:W-:Y:S01]  /*7a40*/  IMAD R13, R6, R72, R13 ;  /* 0x00000048060d7224 */ /* 0x000fe200078e020d */
[----:B------:R-:W-:Y:S01]  /*7a50*/  I2IP.S8.S32.SAT R10, R11, R10, RZ ;  /* 0x0000000a0b0a7239 */ /* 0x000fe200000014ff */
[-C--:B------:R-:W-:Y:S01]  /*7a60*/  IMAD R14, R73, R72.reuse, R14 ;  /* 0x00000048490e7224 */ /* 0x080fe200078e020e */
[----:B------:R-:W-:Y:S01]  /*7a70*/  SHF.R.S32.HI R6, RZ, 0x18, R125 ;  /* 0x00000018ff067819 */ /* 0x000fe2000001147d */
[----:B------:R-:W-:Y:S01]  /*7a80*/  IMAD R15, R76, R72, R15 ;  /* 0x000000484c0f7224 */ /* 0x000fe200078e020f */
[----:B------:R-:W-:Y:S01]  /*7a90*/  I2IP.S8.S32.SAT R141, R9, R8, R10 ;  /* 0x00000008098d7239 */ /* 0x000fe2000000140a */
[----:B------:R-:W-:Y:S01]  /*7aa0*/  IMAD R3, R70, R18, RZ ;  /* 0x0000001246037224 */ /* 0x000fe200078e02ff */
[----:B------:R-:W-:Y:S01]  /*7ab0*/  SHF.L.U32 R124, R80, 0x8, RZ ;  /* 0x00000008507c7819 */ /* 0x000fe200000006ff */
[----:B------:R-:W-:Y:S01]  /*7ac0*/  IMAD R0, R7, R72, R0 ;  /* 0x0000004807007224 */ /* 0x000fe200078e0200 */
[----:B------:R-:W-:Y:S01]  /*7ad0*/  I2IP.S8.S32.SAT R14, R15, R14, RZ ;  /* 0x0000000e0f0e7239 */ /* 0x000fe200000014ff */
[----:B------:R-:W-:Y:S01]  /*7ae0*/  IMAD R19, R70, R19, RZ ;  /* 0x0000001346137224 */ /* 0x000fe200078e02ff */
[----:B------:R-:W-:Y:S01]  /*7af0*/  SHF.R.S32.HI R7, RZ, 0x18, R124 ;  /* 0x00000018ff077819 */ /* 0x000fe2000001147c */
[----:B------:R-:W-:Y:S01]  /*7b00*/  IMAD R2, R5, R72, R2 ;  /* 0x0000004805027224 */ /* 0x000fe200078e0202 */
[----:B------:R-:W-:Y:S01]  /*7b10*/  I2IP.S8.S32.SAT R142, R13, R12, R14 ;  /* 0x0000000c0d8e7239 */ /* 0x000fe2000000140e */
[----:B------:R-:W-:Y:S01]  /*7b20*/  IMAD R3, R4, R72, R3 ;  /* 0x0000004804037224 */ /* 0x000fe200078e0203 */
[----:B------:R-:W-:Y:S01]  /*7b30*/  MOV R5, R126 ;  /* 0x0000007e00057202 */ /* 0x000fe20000000f00 */
[C---:B------:R-:W-:Y:S01]  /*7b40*/  IMAD R16, R70.reuse, R20, RZ ;  /* 0x0000001446107224 */ /* 0x040fe200078e02ff */
[----:B------:R-:W-:Y:S01]  /*7b50*/  SHF.R.S32.HI R4, RZ, 0x18, R122 ;  /* 0x00000018ff047819 */ /* 0x000fe2000001147a */
[----:B------:R-:W-:Y:S01]  /*7b60*/  IMAD R19, R77, R72, R19 ;  /* 0x000000484d137224 */ /* 0x000fe200078e0213 */
[----:B------:R-:W-:Y:S01]  /*7b70*/  SHF.R.S32.HI R80, RZ, 0x18, R82 ;  /* 0x00000018ff507819 */ /* 0x000fe20000011452 */
[C---:B------:R-:W-:Y:S01]  /*7b80*/  IMAD R18, R70.reuse, R22, RZ ;  /* 0x0000001646127224 */ /* 0x040fe200078e02ff */
[----:B------:R-:W-:Y:S01]  /*7b90*/  SHF.R.S32.HI R82, RZ, 0x18, R84 ;  /* 0x00000018ff527819 */ /* 0x000fe20000011454 */
[-C--:B------:R-:W-:Y:S01]  /*7ba0*/  IMAD R16, R5, R72.reuse, R16 ;  /* 0x0000004805107224 */ /* 0x080fe200078e0210 */
[----:B------:R-:W-:Y:S01]  /*7bb0*/  I2IP.S8.S32.SAT R19, R19, R3, RZ ;  /* 0x0000000313137239 */ /* 0x000fe200000014ff */
[----:B------:R-:W-:Y:S01]  /*7bc0*/  IMAD R23, R70, R23, RZ ;  /* 0x0000001746177224 */ /* 0x000fe200078e02ff */
[----:B------:R-:W-:Y:S01]  /*7bd0*/  MOV R3, R123 ;  /* 0x0000007b00037202 */ /* 0x000fe20000000f00 */
[----:B------:R-:W-:Y:S01]  /*7be0*/  IMAD R17, R6, R72, R17 ;  /* 0x0000004806117224 */ /* 0x000fe200078e0211 */
[----:B------:R-:W-:Y:S01]  /*7bf0*/  I2IP.S8.S32.SAT R143, R2, R0, R19 ;  /* 0x00000000028f7239 */ /* 0x000fe20000001413 */
[----:B------:R-:W-:Y:S01]  /*7c00*/  IMAD R20, R70, R24, RZ ;  /* 0x0000001846147224 */ /* 0x000fe200078e02ff */
[----:B------:R-:W-:Y:S01]  /*7c10*/  MOV R5, R120 ;  /* 0x0000007800057202 */ /* 0x000fe20000000f00 */
[-C--:B------:R-:W-:Y:S01]  /*7c20*/  IMAD R18, R7, R72.reuse, R18 ;  /* 0x0000004807127224 */ /* 0x080fe200078e0212 */
[----:B------:R-:W-:Y:S01]  /*7c30*/  SHF.L.U32 R121, R81, 0x8, RZ ;  /* 0x0000000851797819 */ /* 0x000fe200000006ff */
[-C--:B------:R-:W-:Y:S01]  /*7c40*/  IMAD R23, R78, R72.reuse, R23 ;  /* 0x000000484e177224 */ /* 0x080fe200078e0217 */
[----:B------:R1:W-:Y:S01]  /*7c50*/  STS.128 [R144+UR44+0x6200], R140 ;  /* 0x0062008c90007988 */ /* 0x0003e20008000c2c */
[----:B------:R-:W-:Y:S01]  /*7c60*/  IMAD R20, R3, R72, R20 ;  /* 0x0000004803147224 */ /* 0x000fe200078e0214 */
[----:B------:R-:W-:Y:S01]  /*7c70*/  SHF.R.S32.HI R3, RZ, 0x18, R121 ;  /* 0x00000018ff037819 */ /* 0x000fe20000011479 */
[C---:B------:R-:W-:Y:S01]  /*7c80*/  IMAD R22, R70.reuse, R26, RZ ;  /* 0x0000001a46167224 */ /* 0x040fe200078e02ff */
[----:B------:R-:W-:Y:S01]  /*7c90*/  I2IP.S8.S32.SAT R18, R23, R18, RZ ;  /* 0x0000001217127239 */ /* 0x000fe200000014ff */
[----:B------:R-:W-:Y:S01]  /*7ca0*/  IMAD R27, R70, R27, RZ ;  /* 0x0000001b461b7224 */ /* 0x000fe200078e02ff */
[----:B------:R-:W-:Y:S01]  /*7cb0*/  SHF.R.S32.HI R0, RZ, 0x18, R119 ;  /* 0x00000018ff007819 */ /* 0x000fe20000011477 */
[----:B------:R-:W-:Y:S01]  /*7cc0*/  IMAD R21, R4, R72, R21 ;  /* 0x0000004804157224 */ /* 0x000fe200078e0215 */
[----:B------:R-:W-:Y:S01]  /*7cd0*/  I2IP.S8.S32.SAT R16, R17, R16, R18 ;  /* 0x0000001011107239 */ /* 0x000fe20000001412 */
[C---:B------:R-:W-:Y:S01]  /*7ce0*/  IMAD R24, R70.reuse, R28, RZ ;  /* 0x0000001c46187224 */ /* 0x040fe200078e02ff */
[----:B------:R-:W-:Y:S01]  /*7cf0*/  SHF.R.S32.HI R7, RZ, 0x18, R118 ;  /* 0x00000018ff077819 */ /* 0x000fe20000011476 */
[-C--:B------:R-:W-:Y:S01]  /*7d00*/  IMAD R22, R3, R72.reuse, R22 ;  /* 0x0000004803167224 */ /* 0x080fe200078e0216 */
[----:B------:R-:W-:Y:S01]  /*7d10*/  SHF.R.S32.HI R81, RZ, 0x18, R83 ;  /* 0x00000018ff517819 */ /* 0x000fe20000011453 */
[----:B------:R-:W-:Y:S01]  /*7d20*/  IMAD R27, R79, R72, R27 ;  /* 0x000000484f1b7224 */ /* 0x000fe200078e021b */
[----:B------:R-:W-:Y:S01]  /*7d30*/  SHF.L.U32 R115, R83, 0x8, RZ ;  /* 0x0000000853737819 */ /* 0x000fe200000006ff */
[C---:B------:R-:W-:Y:S01]  /*7d40*/  IMAD R26, R70.reuse, R30, RZ ;  /* 0x0000001e461a7224 */ /* 0x040fe200078e02ff */
[----:B------:R-:W-:Y:S01]  /*7d50*/  SHF.R.S32.HI R83, RZ, 0x18, R85 ;  /* 0x00000018ff537819 */ /* 0x000fe20000011455 */
[----:B------:R-:W-:Y:S01]  /*7d60*/  IMAD R24, R5, R72, R24 ;  /* 0x0000004805187224 */ /* 0x000fe200078e0218 */
[----:B------:R-:W-:Y:S01]  /*7d70*/  I2IP.S8.S32.SAT R17, R27, R22, RZ ;  /* 0x000000161b117239 */ /* 0x000fe200000014ff */
[----:B------:R-:W-:Y:S01]  /*7d80*/  IMAD R31, R70, R31, RZ ;  /* 0x0000001f461f7224 */ /* 0x000fe200078e02ff */
[----:B------:R-:W-:Y:S01]  /*7d90*/  SHF.R.S32.HI R85, RZ, 0x18, R87 ;  /* 0x00000018ff557819 */ /* 0x000fe20000011457 */
[----:B------:R-:W-:Y:S01]  /*7da0*/  IMAD R25, R0, R72, R25 ;  /* 0x0000004800197224 */ /* 0x000fe200078e0219 */
[----:B------:R-:W-:Y:S01]  /*7db0*/  I2IP.S8.S32.SAT R17, R21, R20, R17 ;  /* 0x0000001415117239 */ /* 0x000fe20000001411 */
[----:B------:R-:W-:Y:S01]  /*7dc0*/  IMAD R28, R70, R32, RZ ;  /* 0x00000020461c7224 */ /* 0x000fe200078e02ff */
[----:B------:R-:W-:Y:S01]  /*7dd0*/  SHF.R.S32.HI R0, RZ, 0x18, R116 ;  /* 0x00000018ff007819 */ /* 0x000fe20000011474 */
[-C--:B------:R-:W-:Y:S01]  /*7de0*/  IMAD R26, R7, R72.reuse, R26 ;  /* 0x00000048071a7224 */ /* 0x080fe200078e021a */
[----:B------:R-:W-:Y:S01]  /*7df0*/  SHF.R.S32.HI R5, RZ, 0x18, R115 ;  /* 0x00000018ff057819 */ /* 0x000fe20000011473 */
[----:B------:R-:W-:Y:S01]  /*7e00*/  IMAD.MOV.U32 R3, RZ, RZ, R117 ;  /* 0x000000ffff037224 */ /* 0x000fe200078e0075 */
[----:B------:R-:W-:Y:S01]  /*7e10*/  SHF.R.S32.HI R7, RZ, 0x18, R109 ;  /* 0x00000018ff077819 */ /* 0x000fe2000001146d */
[----:B------:R-:W-:Y:S01]  /*7e20*/  IMAD R31, R80, R72, R31 ;  /* 0x00000048501f7224 */ /* 0x000fe200078e021f */
[----:B------:R-:W-:Y:S01]  /*7e30*/  SHF.R.S32.HI R87, RZ, 0x18, R89 ;  /* 0x00000018ff577819 */ /* 0x000fe20000011459 */
[----:B------:R-:W-:Y:S01]  /*7e40*/  IMAD R30, R70, R34, RZ ;  /* 0x00000022461e7224 */ /* 0x000fe200078e02ff */
[----:B------:R-:W-:Y:S01]  /*7e50*/  SHF.L.U32 R112, R84, 0x8, RZ ;  /* 0x0000000854707819 */ /* 0x000fe200000006ff */
[----:B------:R-:W-:Y:S01]  /*7e60*/  IMAD R28, R3, R72, R28 ;  /* 0x00000048031c7224 */ /* 0x000fe200078e021c */
[----:B------:R-:W-:Y:S01]  /*7e70*/  I2IP.S8.S32.SAT R18, R31, R26, RZ ;  /* 0x0000001a1f127239 */ /* 0x000fe200000014ff */
[----:B------:R-:W-:Y:S01]  /*7e80*/  IMAD R35, R70, R35, RZ ;  /* 0x0000002346237224 */ /* 0x000fe200078e02ff */
[----:B------:R-:W-:Y:S01]  /*7e90*/  MOV R3, R114 ;  /* 0x0000007200037202 */ /* 0x000fe20000000f00 */
[----:B------:R-:W-:Y:S01]  /*7ea0*/  IMAD R29, R0, R72, R29 ;  /* 0x00000048001d7224 */ /* 0x000fe200078e021d */
[----:B------:R-:W-:Y:S01]  /*7eb0*/  I2IP.S8.S32.SAT R18, R25, R24, R18 ;  /* 0x0000001819127239 */ /* 0x000fe20000001412 */
[C---:B------:R-:W-:Y:S01]  /*7ec0*/  IMAD R32, R70.reuse, R36, RZ ;  /* 0x0000002446207224 */ /* 0x040fe200078e02ff */
[----:B------:R-:W-:Y:S01]  /*7ed0*/  SHF.R.S32.HI R0, RZ, 0x18, R113 ;  /* 0x00000018ff007819 */ /* 0x000fe20000011471 */
[-C--:B------:R-:W-:Y:S01]  /*7ee0*/  IMAD R30, R5, R72.reuse, R30 ;  /* 0x00000048051e7224 */ /* 0x080fe200078e021e */
[----:B------:R-:W-:Y:S01]  /*7ef0*/  MOV R5, R111 ;  /* 0x0000006f00057202 */ /* 0x000fe20000000f00 */
[-C--:B------:R-:W-:Y:S01]  /*7f00*/  IMAD R35, R81, R72.reuse, R35 ;  /* 0x0000004851237224 */ /* 0x080fe200078e0223 */
[----:B------:R-:W-:Y:S01]  /*7f10*/  SHF.R.S32.HI R84, RZ, 0x18, R86 ;  /* 0x00000018ff547819 */ /* 0x000fe20000011456 */
[----:B------:R-:W-:Y:S01]  /*7f20*/  IMAD R32, R3, R72, R32 ;  /* 0x0000004803207224 */ /* 0x000fe200078e0220 */
[----:B------:R-:W-:Y:S01]  /*7f30*/  SHF.R.S32.HI R3, RZ, 0x18, R112 ;  /* 0x00000018ff037819 */ /* 0x000fe20000011470 */
[C---:B------:R-:W-:Y:S01]  /*7f40*/  IMAD R34, R70.reuse, R38, RZ ;  /* 0x0000002646227224 */ /* 0x040fe200078e02ff */
[----:B------:R-:W-:Y:S01]  /*7f50*/  I2IP.S8.S32.SAT R19, R35, R30, RZ ;  /* 0x0000001e23137239 */ /* 0x000fe200000014ff */
[----:B------:R-:W-:Y:S01]  /*7f60*/  IMAD R39, R70, R39, RZ ;  /* 0x0000002746277224 */ /* 0x000fe200078e02ff */
[----:B------:R-:W-:Y:S01]  /*7f70*/  SHF.L.U32 R106, R86, 0x8, RZ ;  /* 0x00000008566a7819 */ /* 0x000fe200000006ff */
[----:B------:R-:W-:Y:S01]  /*7f80*/  IMAD R33, R0, R72, R33 ;  /* 0x0000004800217224 */ /* 0x000fe200078e0221 */
[----:B------:R-:W-:Y:S01]  /*7f90*/  I2IP.S8.S32.SAT R19, R29, R28, R19 ;  /* 0x0000001c1d137239 */ /* 0x000fe20000001413 */
[----:B------:R-:W-:Y:S01]  /*7fa0*/  IMAD R36, R70, R40, RZ ;  /* 0x0000002846247224 */ /* 0x000fe200078e02ff */
[----:B------:R-:W-:Y:S01]  /*7fb0*/  SHF.R.S32.HI R0, RZ, 0x18, R110 ;  /* 0x00000018ff007819 */ /* 0x000fe2000001146e */
[----:B------:R-:W-:Y:S01]  /*7fc0*/  IMAD R34, R3, R72, R34 ;  /* 0x0000004803227224 */ /* 0x000fe200078e0222 */
[----:B------:R-:W-:Y:S01]  /*7fd0*/  MOV R3, R108 ;  /* 0x0000006c00037202 */ /* 0x000fe20000000f00 */
[----:B------:R-:W-:Y:S01]  /*7fe0*/  IMAD R39, R82, R72, R39 ;  /* 0x0000004852277224 */ /* 0x000fe200078e0227 */
[----:B------:R1:W-:Y:S01]  /*7ff0*/  STS.128 [R161+0x6200], R16 ;  /* 0x00620010a1007388 */ /* 0x0003e20000000c00 */
[C---:B------:R-:W-:Y:S01]  /*8000*/  IMAD R38, R70.reuse, R42, RZ ;  /* 0x0000002a46267224 */ /* 0x040fe200078e02ff */
[----:B------:R-:W-:Y:S01]  /*8010*/  SHF.R.S32.HI R86, RZ, 0x18, R88 ;  /* 0x00000018ff567819 */ /* 0x000fe20000011458 */
[----:B------:R-:W-:Y:S01]  /*8020*/  IMAD R36, R5, R72, R36 ;  /* 0x0000004805247224 */ /* 0x000fe200078e0224 */
[----:B------:R-:W-:Y:S01]  /*8030*/  I2IP.S8.S32.SAT R34, R39, R34, RZ ;  /* 0x0000002227227239 */ /* 0x000fe200000014ff */
[----:B------:R-:W-:Y:S01]  /*8040*/  IMAD R43, R70, R43, RZ ;  /* 0x0000002b462b7224 */ /* 0x000fe200078e02ff */
[----:B------:R-:W-:Y:S01]  /*8050*/  MOV R5, R105 ;  /* 0x0000006900057202 */ /* 0x000fe20000000f00 */
[----:B------:R-:W-:Y:S01]  /*8060*/  IMAD R37, R0, R72, R37 ;  /* 0x0000004800257224 */ /* 0x000fe200078e0225 */
[----:B------:R-:W-:Y:S01]  /*8070*/  I2IP.S8.S32.SAT R32, R33, R32, R34 ;  /* 0x0000002021207239 */ /* 0x000fe20000001422 */
[----:B------:R-:W-:Y:S01]  /*8080*/  IMAD R40, R70, R44, RZ ;  /* 0x0000002c46287224 */ /* 0x000fe200078e02ff */
[----:B------:R-:W-:Y:S01]  /*8090*/  SHF.R.S32.HI R0, RZ, 0x18, R107 ;  /* 0x00000018ff007819 */ /* 0x000fe2000001146b */
[-C--:B------:R-:W-:Y:S01]  /*80a0*/  IMAD R38, R7, R72.reuse, R38 ;  /* 0x0000004807267224 */ /* 0x080fe200078e0226 */
[----:B------:R-:W-:Y:S01]  /*80b0*/  SHF.R.S32.HI R7, RZ, 0x18, R103 ;  /* 0x00000018ff077819 */ /* 0x000fe20000011467 */
[-C--:B------:R-:W-:Y:S01]  /*80c0*/  IMAD R43, R83, R72.reuse, R43 ;  /* 0x00000048532b7224 */ /* 0x080fe200078e022b */
[----:B------:R-:W-:Y:S01]  /*80d0*/  SHF.L.U32 R100, R88, 0x8, RZ ;  /* 0x0000000858647819 */ /* 0x000fe200000006ff */
        /* <DEDUP_REMOVED lines=11> */
[----:B------:R-:W-:Y:S01]  /*8190*/  SHF.L.U32 R97, R89, 0x8, RZ ;  /* 0x0000000859617819 */ /* 0x000fe200000006ff */
        /* <DEDUP_REMOVED lines=13> */
[----:B------:R-:W-:Y:S01]  /*8270*/  IADD3 R68, PT, PT, R68, 0x1, RZ ;  /* 0x0000000144447810 */ /* 0x000fe20007ffe0ff */
[----:B------:R-:W-:Y:S02]  /*8280*/  IMAD.MOV.U32 R3, RZ, RZ, R102 ;  /* 0x000000ffff037224 */ /* 0x000fe400078e0066 */
[-C--:B------:R-:W-:Y:S02]  /*8290*/  IMAD R51, R85, R72.reuse, R51 ;  /* 0x0000004855337224 */ /* 0x080fe400078e0233 */
[----:B------:R-:W-:Y:S01]  /*82a0*/  IMAD R48, R3, R72, R48 ;  /* 0x0000004803307224 */ /* 0x000fe200078e0230 */
[----:B------:R-:W-:Y:S01]  /*82b0*/  SHF.R.S32.HI R3, RZ, 0x18, R100 ;  /* 0x00000018ff037819 */ /* 0x000fe20000011464 */
[C---:B------:R-:W-:Y:S01]  /*82c0*/  IMAD R50, R70.reuse, R54, RZ ;  /* 0x0000003646327224 */ /* 0x040fe200078e02ff */
[----:B------:R-:W-:Y:S01]  /*82d0*/  I2IP.S8.S32.SAT R35, R51, R46, RZ ;  /* 0x0000002e33237239 */ /* 0x000fe200000014ff */
[----:B------:R-:W-:Y:S02]  /*82e0*/  IMAD R55, R70, R55, RZ ;  /* 0x0000003746377224 */ /* 0x000fe400078e02ff */
[----:B------:R-:W-:Y:S01]  /*82f0*/  IMAD R49, R0, R72, R49 ;  /* 0x0000004800317224 */ /* 0x000fe200078e0231 */
[----:B------:R-:W-:Y:S01]  /*8300*/  I2IP.S8.S32.SAT R35, R45, R44, R35 ;  /* 0x0000002c2d237239 */ /* 0x000fe20000001423 */
[----:B------:R-:W-:Y:S01]  /*8310*/  IMAD R52, R70, R56, RZ ;  /* 0x0000003846347224 */ /* 0x000fe200078e02ff */
[----:B------:R-:W-:Y:S01]  /*8320*/  SHF.R.S32.HI R0, RZ, 0x18, R98 ;  /* 0x00000018ff007819 */ /* 0x000fe20000011462 */
[-C--:B------:R-:W-:Y:S01]  /*8330*/  IMAD R50, R3, R72.reuse, R50 ;  /* 0x0000004803327224 */ /* 0x080fe200078e0232 */
[----:B------:R-:W-:Y:S01]  /*8340*/  SHF.R.S32.HI R3, RZ, 0x18, R97 ;  /* 0x00000018ff037819 */ /* 0x000fe20000011461 */
[----:B------:R-:W-:Y:S01]  /*8350*/  IMAD R55, R86, R72, R55 ;  /* 0x0000004856377224 */ /* 0x000fe200078e0237 */
[----:B------:R1:W-:Y:S01]  /*8360*/  STS.128 [R160+0x6200], R32 ;  /* 0x00620020a0007388 */ /* 0x0003e20000000c00 */
[----:B------:R-:W-:Y:S01]  /*8370*/  IMAD.U32 R95, R90, 0x10000, RZ ;  /* 0x000100005a5f7824 */ /* 0x000fe200078e00ff */
[----:B------:R-:W-:Y:S01]  /*8380*/  SHF.L.U32 R90, R91, 0x8, RZ ;  /* 0x000000085b5a7819 */ /* 0x000fe200000006ff */
[C---:B------:R-:W-:Y:S01]  /*8390*/  IMAD R54, R70.reuse, R58, RZ ;  /* 0x0000003a46367224 */ /* 0x040fe200078e02ff */
[----:B------:R-:W-:Y:S01]  /*83a0*/  I2IP.S8.S32.SAT R50, R55, R50, RZ ;  /* 0x0000003237327239 */ /* 0x000fe200000014ff */
[----:B------:R-:W-:Y:S01]  /*83b0*/  IMAD R52, R5, R72, R52 ;  /* 0x0000004805347224 */ /* 0x000fe200078e0234 */
[----:B------:R-:W-:Y:S01]  /*83c0*/  MOV R5, R96 ;  /* 0x0000006000057202 */ /* 0x000fe20000000f00 */
[----:B------:R-:W-:Y:S01]  /*83d0*/  IMAD R59, R70, R59, RZ ;  /* 0x0000003b463b7224 */ /* 0x000fe200078e02ff */
[----:B------:R-:W-:Y:S01]  /*83e0*/  I2IP.S8.S32.SAT R48, R49, R48, R50 ;  /* 0x0000003031307239 */ /* 0x000fe20000001432 */
[----:B------:R-:W-:Y:S01]  /*83f0*/  IMAD R53, R0, R72, R53 ;  /* 0x0000004800357224 */ /* 0x000fe200078e0235 */
[----:B------:R-:W-:Y:S01]  /*8400*/  SHF.R.S32.HI R0, RZ, 0x18, R95 ;  /* 0x00000018ff007819 */ /* 0x000fe2000001145f */
[C---:B------:R-:W-:Y:S02]  /*8410*/  IMAD R56, R70.reuse, R60, RZ ;  /* 0x0000003c46387224 */ /* 0x040fe400078e02ff */
[-C--:B------:R-:W-:Y:S01]  /*8420*/  IMAD R54, R3, R72.reuse, R54 ;  /* 0x0000004803367224 */ /* 0x080fe200078e0236 */
[----:B------:R-:W-:Y:S01]  /*8430*/  SHF.R.S32.HI R3, RZ, 0x18, R94 ;  /* 0x00000018ff037819 */ /* 0x000fe2000001145e */
[----:B------:R-:W-:Y:S02]  /*8440*/  IMAD R59, R87, R72, R59 ;  /* 0x00000048573b7224 */ /* 0x000fe400078e023b */
[C---:B------:R-:W-:Y:S02]  /*8450*/  IMAD R58, R70.reuse, R62, RZ ;  /* 0x0000003e463a7224 */ /* 0x040fe400078e02ff */
[----:B------:R-:W-:Y:S01]  /*8460*/  IMAD R56, R5, R72, R56 ;  /* 0x0000004805387224 */ /* 0x000fe200078e0238 */
[----:B------:R-:W-:Y:S01]  /*8470*/  I2IP.S8.S32.SAT R54, R59, R54, RZ ;  /* 0x000000363b367239 */ /* 0x000fe200000014ff */
[----:B------:R-:W-:Y:S01]  /*8480*/  IMAD R63, R70, R63, RZ ;  /* 0x0000003f463f7224 */ /* 0x000fe200078e02ff */
[----:B------:R-:W-:Y:S01]  /*8490*/  MOV R5, R93 ;  /* 0x0000005d00057202 */ /* 0x000fe20000000f00 */
[----:B------:R-:W-:Y:S01]  /*84a0*/  IMAD R57, R0, R72, R57 ;  /* 0x0000004800397224 */ /* 0x000fe200078e0239 */
[----:B------:R-:W-:Y:S01]  /*84b0*/  SHF.R.S32.HI R0, RZ, 0x18, R92 ;  /* 0x00000018ff007819 */ /* 0x000fe2000001145c */
[----:B------:R-:W-:Y:S01]  /*84c0*/  IMAD R60, R70, R64, RZ ;  /* 0x00000040463c7224 */ /* 0x000fe200078e02ff */
[----:B------:R-:W-:Y:S01]  /*84d0*/  I2IP.S8.S32.SAT R49, R53, R52, R54 ;  /* 0x0000003435317239 */ /* 0x000fe20000001436 */
[-C--:B------:R-:W-:Y:S01]  /*84e0*/  IMAD R58, R3, R72.reuse, R58 ;  /* 0x00000048033a7224 */ /* 0x080fe200078e023a */
        /* <DEDUP_REMOVED lines=22> */
[----:B------:R-:W-:Y:S02]  /*8650*/  UIADD3 UR9, UPT, UPT, UR49, 0x40, URZ ;  /* 0x0000004031097890 */ /* 0x000fe4000fffe0ff */
[----:B------:R-:W-:Y:S01]  /*8660*/  UIADD3 UR8, UPT, UPT, UR44, 0x6200, URZ ;  /* 0x000062002c087890 */ /* 0x000fe2000fffe0ff */
[----:B------:R-:W-:Y:S01]  /*8670*/  UMOV UR10, UR50 ;  /* 0x00000032000a7c82 */ /* 0x000fe20008000000 */
[----:B------:R-:W-:Y:S01]  /*8680*/  UMOV UR11, UR36 ;  /* 0x00000024000b7c82 */ /* 0x000fe20008000000 */
[----:B--2---:R-:W-:Y:S04]  /*8690*/  UIADD3 UR4, UP0, UPT, UR6, 0x680, URZ ;  /* 0x0000068006047890 */ /* 0x004fe8000ff1e0ff */
[----:B------:R-:W-:Y:S09]  /*86a0*/  UIADD3.X UR5, UPT, UPT, URZ, UR7, URZ, UP0, !UPT ;  /* 0x00000007ff057290 */ /* 0x000ff200087fe4ff */
[----:B------:R2:W-:Y:S01]  /*86b0*/  UTMASTG.3D [UR8], [UR4] ;  /* 0x00000008040073b5 */ /* 0x0005e20008010000 */
[----:B------:R0:W-:Y:S01]  /*86c0*/  UTMACMDFLUSH ;  /* 0x00000000000079b7 */ /* 0x0001e20000000000 */
[----:B--2---:R-:W-:Y:S04]  /*86d0*/  DEPBAR.LE SB0, 0x1 ;  /* 0x000080400000791a */ /* 0x004fe80000000000 */
.L_x_109:
[----:B------:R-:W-:Y:S05]  /*86e0*/  BSYNC.RECONVERGENT B0 ;  /* 0x0000000000007941 */ /* 0x000fea0003800200 */
.L_x_108:
[----:B------:R-:W-:Y:S01]  /*86f0*/  R2UR UR4, R147 ;  /* 0x00000000930472ca */ /* 0x000fe200000e0000 */
[----:B------:R-:W-:Y:S01]  /*8700*/  BAR.SYNC.DEFER_BLOCKING 0x1, 0x80 ;  /* 0x0042000000007b1d */ /* 0x000fe20000010000 */
[----:B------:R-:W-:Y:S01]  /*8710*/  ISETP.NE.AND P0, PT, R149, 0x2, PT ;  /* 0x000000029500780c */ /* 0x000fe20003f05270 */
[----:B------:R-:W-:Y:S01]  /*8720*/  UISETP.NE.AND UP0, UPT, UR46, URZ, UPT ;  /* 0x000000ff2e00728c */ /* 0x000fe2000bf05270 */
[----:B------:R-:W-:Y:S01]  /*8730*/  ISETP.NE.AND P1, PT, R68, 0x4, PT ;  /* 0x000000044400780c */ /* 0x000fe20003f25270 */
[----:B------:R-:W-:Y:S01]  /*8740*/  UIADD3 UR20, UPT, UPT, UR37, UR63, URZ ;  /* 0x0000003f25147290 */ /* 0x000fe2000fffe0ff */
[----:B------:R-:W-:Y:S02]  /*8750*/  SEL R3, RZ, 0x1, P0 ;  /* 0x00000001ff037807 */ /* 0x000fe40000000000 */
[----:B------:R-:W-:Y:S02]  /*8760*/  SEL R0, RZ, 0x1, P1 ;  /* 0x00000001ff007807 */ /* 0x000fe40000800000 */
[----:B------:R-:W-:Y:S02]  /*8770*/  LOP3.LUT R152, R152, R3, RZ, 0x3c, !PT ;  /* 0x0000000398987212 */ /* 0x000fe400078e3cff */
[----:B------:R-:W-:Y:S01]  /*8780*/  LOP3.LUT R153, R153, R0, RZ, 0x3c, !PT ;  /* 0x0000000099997212 */ /* 0x000fe200078e3cff */
[----:B------:R-:W-:Y:S01]  /*8790*/  UIADD3 UR16, UPT, UPT, UR38, UR4, URZ ;  /* 0x0000000426107290 */ /* 0x000fe2000fffe0ff */
[----:B------:R-:W-:Y:S02]  /*87a0*/  SEL R149, R149, RZ, P0 ;  /* 0x000000ff95957207 */ /* 0x000fe40000000000 */
[----:B------:R-:W-:Y:S01]  /*87b0*/  SEL R68, R68, RZ, P1 ;  /* 0x000000ff44447207 */ /* 0x000fe20000800000 */
[----:B------:R-:W-:Y:S01]  /*87c0*/  UMOV UR36, UR59 ;  /* 0x0000003b00247c82 */ /* 0x000fe20008000000 */
[----:B------:R-:W-:Y:S07]  /*87d0*/  BRA.U UP0, `(.L_x_110) ;  /* 0xffffffc500247547 */ /* 0x000fee000b83ffff */
[----:B------:R-:W-:Y:S05]  /*87e0*/  EXIT ;  /* 0x000000000000794d */ /* 0x000fea0003800000 */
.L_x_24:
[----:B--2---:R2:W3:Y:S02]  /*87f0*/  SYNCS.PHASECHK.TRANS64.TRYWAIT P0, [R3+URZ+0xd0], R2 ;  /* 0x0000d002030075a7 */ /* 0x0044e400080011ff */
[----:B---3--:R-:W-:Y:S05]  /*8800*/  @!P0 NANOSLEEP.SYNCS 0x989680 ;  /* 0x009896800000895d */ /* 0x008fea0003900000 */
[----:B------:R-:W3:Y:S02]  /*8810*/  @!P0 SYNCS.PHASECHK.TRANS64 P0, [R3+URZ+0xd0], R2 ;  /* 0x0000d002030085a7 */ /* 0x000ee400080010ff */
[----:B---3--:R-:W-:Y:S05]  /*8820*/  @!P0 BRA `(.L_x_24) ;  /* 0xfffffffc00f08947 */ /* 0x008fea000383ffff */
[----:B------:R-:W-:Y:S05]  /*8830*/  BRA `(.L_x_111) ;  /* 0xffffff9000047947 */ /* 0x000fea000383ffff */
.L_x_27:
[----:B-1----:R-:W-:-:S07]  /*8840*/  MOV R0, UR33 ;  /* 0x0000002100007c02 */ /* 0x002fce0008000f00 */
.L_x_112:
[----:B-1----:R1:W2:Y:S02]  /*8850*/  SYNCS.PHASECHK.TRANS64.TRYWAIT P0, [R0+URZ+0x18], R3 ;  /* 0x00001803000075a7 */ /* 0x0022a400080011ff */
[----:B--2---:R-:W-:Y:S05]  /*8860*/  @!P0 NANOSLEEP.SYNCS 0x989680 ;  /* 0x009896800000895d */ /* 0x004fea0003900000 */
[----:B------:R-:W2:Y:S02]  /*8870*/  @!P0 SYNCS.PHASECHK.TRANS64 P0, [R0+URZ+0x18], R3 ;  /* 0x00001803000085a7 */ /* 0x000ea400080010ff */
[----:B--2---:R-:W-:Y:S05]  /*8880*/  @!P0 BRA `(.L_x_112) ;  /* 0xfffffffc00f08947 */ /* 0x004fea000383ffff */
[----:B------:R-:W-:Y:S05]  /*8890*/  BRA `(.L_x_26) ;  /* 0xffffff90004c7947 */ /* 0x000fea000383ffff */
.L_x_34:
[----:B-1----:R-:W-:-:S07]  /*88a0*/  MOV R0, UR17 ;  /* 0x0000001100007c02 */ /* 0x002fce0008000f00 */
.L_x_113:
[----:B-1----:R1:W2:Y:S02]  /*88b0*/  SYNCS.PHASECHK.TRANS64.TRYWAIT P0, [R0+URZ+0x18], R3 ;  /* 0x00001803000075a7 */ /* 0x0022a400080011ff */
[----:B--2---:R-:W-:Y:S05]  /*88c0*/  @!P0 NANOSLEEP.SYNCS 0x989680 ;  /* 0x009896800000895d */ /* 0x004fea0003900000 */
[----:B------:R-:W2:Y:S02]  /*88d0*/  @!P0 SYNCS.PHASECHK.TRANS64 P0, [R0+URZ+0x18], R3 ;  /* 0x00001803000085a7 */ /* 0x000ea400080010ff */
[----:B--2---:R-:W-:Y:S05]  /*88e0*/  @!P0 BRA `(.L_x_113) ;  /* 0xfffffffc00f08947 */ /* 0x004fea000383ffff */
[----:B------:R-:W-:Y:S05]  /*88f0*/  BRA `(.L_x_33) ;  /* 0xffffff9400087947 */ /* 0x000fea000383ffff */
.L_x_39:
[----:B-1----:R1:W2:Y:S02]  /*8900*/  SYNCS.PHASECHK.TRANS64.TRYWAIT P0, [R3+URZ+0x60], R0 ;  /* 0x00006000030075a7 */ /* 0x0022a400080011ff */
[----:B--2---:R-:W-:Y:S05]  /*8910*/  @!P0 NANOSLEEP.SYNCS 0x989680 ;  /* 0x009896800000895d */ /* 0x004fea0003900000 */
[----:B------:R-:W2:Y:S02]  /*8920*/  @!P0 SYNCS.PHASECHK.TRANS64 P0, [R3+URZ+0x60], R0 ;  /* 0x00006000030085a7 */ /* 0x000ea400080010ff */
[----:B--2---:R-:W-:Y:S05]  /*8930*/  @!P0 BRA `(.L_x_39) ;  /* 0xfffffffc00f08947 */ /* 0x004fea000383ffff */
[----:B------:R-:W-:Y:S05]  /*8940*/  BRA `(.L_x_114) ;  /* 0xffffff9400ac7947 */ /* 0x000fea000383ffff */
.L_x_43:
[----:B-1----:R-:W-:-:S07]  /*8950*/  MOV R0, UR4 ;  /* 0x0000000400007c02 */ /* 0x002fce0008000f00 */
.L_x_115:
[----:B-1----:R1:W2:Y:S02]  /*8960*/  SYNCS.PHASECHK.TRANS64.TRYWAIT P0, [R0+URZ], R3 ;  /* 0x00000003000075a7 */ /* 0x0022a400080011ff */
[----:B--2---:R-:W-:Y:S05]  /*8970*/  @!P0 NANOSLEEP.SYNCS 0x989680 ;  /* 0x009896800000895d */ /* 0x004fea0003900000 */
[----:B------:R-:W2:Y:S02]  /*8980*/  @!P0 SYNCS.PHASECHK.TRANS64 P0, [R0+URZ], R3 ;  /* 0x00000003000085a7 */ /* 0x000ea400080010ff */
[----:B--2---:R-:W-:Y:S05]  /*8990*/  @!P0 BRA `(.L_x_115) ;  /* 0xfffffffc00f08947 */ /* 0x004fea000383ffff */
[----:B------:R-:W-:Y:S05]  /*89a0*/  BRA `(.L_x_116) ;  /* 0xffffff9c00547947 */ /* 0x000fea000383ffff */
.L_x_44:
[----:B------:R-:W-:-:S07]  /*89b0*/  MOV R0, UR5 ;  /* 0x0000000500007c02 */ /* 0x000fce0008000f00 */
.L_x_117:
[----:B-1----:R1:W2:Y:S02]  /*89c0*/  SYNCS.PHASECHK.TRANS64.TRYWAIT P0, [R0+URZ], R3 ;  /* 0x00000003000075a7 */ /* 0x0022a400080011ff */
[----:B--2---:R-:W-:Y:S05]  /*89d0*/  @!P0 NANOSLEEP.SYNCS 0x989680 ;  /* 0x009896800000895d */ /* 0x004fea0003900000 */
[----:B------:R-:W2:Y:S02]  /*89e0*/  @!P0 SYNCS.PHASECHK.TRANS64 P0, [R0+URZ], R3 ;  /* 0x00000003000085a7 */ /* 0x000ea400080010ff */
[----:B--2---:R-:W-:Y:S05]  /*89f0*/  @!P0 BRA `(.L_x_117) ;  /* 0xfffffffc00f08947 */ /* 0x004fea000383ffff */
[----:B------:R-:W-:Y:S05]  /*8a00*/  BRA `(.L_x_118) ;  /* 0xffffff9c00607947 */ /* 0x000fea000383ffff */
.L_x_47:
[----:B-1----:R1:W2:Y:S02]  /*8a10*/  SYNCS.PHASECHK.TRANS64.TRYWAIT P0, [R2+URZ+0xc0], R5 ;  /* 0x0000c005020075a7 */ /* 0x0022a400080011ff */
[----:B--2---:R-:W-:Y:S05]  /*8a20*/  @!P0 NANOSLEEP.SYNCS 0x989680 ;  /* 0x009896800000895d */ /* 0x004fea0003900000 */
[----:B------:R-:W2:Y:S02]  /*8a30*/  @!P0 SYNCS.PHASECHK.TRANS64 P0, [R2+URZ+0xc0], R5 ;  /* 0x0000c005020085a7 */ /* 0x000ea400080010ff */
[----:B--2---:R-:W-:Y:S05]  /*8a40*/  @!P0 BRA `(.L_x_47) ;  /* 0xfffffffc00f08947 */ /* 0x004fea000383ffff */
[----:B------:R-:W-:Y:S05]  /*8a50*/  BRA `(.L_x_119) ;  /* 0xffffff9c00bc7947 */ /* 0x000fea000383ffff */
.L_x_48:
[----:B------:R-:W-:-:S07]  /*8a60*/  MOV R2, UR4 ;  /* 0x0000000400027c02 */ /* 0x000fce0008000f00 */
.L_x_120:
[----:B-1----:R1:W2:Y:S02]  /*8a70*/  SYNCS.PHASECHK.TRANS64.TRYWAIT P0, [R2+URZ+0x70], R5 ;  /* 0x00007005020075a7 */ /* 0x0022a400080011ff */
[----:B--2---:R-:W-:Y:S05]  /*8a80*/  @!P0 NANOSLEEP.SYNCS 0x989680 ;  /* 0x009896800000895d */ /* 0x004fea0003900000 */
[----:B------:R-:W2:Y:S02]  /*8a90*/  @!P0 SYNCS.PHASECHK.TRANS64 P0, [R2+URZ+0x70], R5 ;  /* 0x00007005020085a7 */ /* 0x000ea400080010ff */
[----:B--2---:R-:W-:Y:S05]  /*8aa0*/  @!P0 BRA `(.L_x_120) ;  /* 0xfffffffc00f08947 */ /* 0x004fea000383ffff */
[----:B------:R-:W-:Y:S05]  /*8ab0*/  BRA `(.L_x_121) ;  /* 0xffffff9c00cc7947 */ /* 0x000fea000383ffff */
.L_x_49:
[----:B-1----:R1:W2:Y:S02]  /*8ac0*/  SYNCS.PHASECHK.TRANS64.TRYWAIT P1, [R2+URZ+0x60], R5 ;  /* 0x00006005020075a7 */ /* 0x0022a400080211ff */
[----:B--2---:R-:W-:Y:S05]  /*8ad0*/  @!P1 NANOSLEEP.SYNCS 0x989680 ;  /* 0x009896800000995d */ /* 0x004fea0003900000 */
[----:B------:R-:W2:Y:S02]  /*8ae0*/  @!P1 SYNCS.PHASECHK.TRANS64 P1, [R2+URZ+0x60], R5 ;  /* 0x00006005020095a7 */ /* 0x000ea400080210ff */
[----:B--2---:R-:W-:Y:S05]  /*8af0*/  @!P1 BRA `(.L_x_49) ;  /* 0xfffffffc00f09947 */ /* 0x004fea000383ffff */
[----:B------:R-:W-:Y:S05]  /*8b00*/  BRA `(.L_x_122) ;  /* 0xffffff9c00fc7947 */ /* 0x000fea000383ffff */
.L_x_52:
[----:B------:R-:W-:-:S07]  /*8b10*/  MOV R0, UR4 ;  /* 0x0000000400007c02 */ /* 0x000fce0008000f00 */
.L_x_123:
[----:B-1----:R1:W2:Y:S02]  /*8b20*/  SYNCS.PHASECHK.TRANS64.TRYWAIT P0, [R0+URZ+0x70], R3 ;  /* 0x00007003000075a7 */ /* 0x0022a400080011ff */
[----:B--2---:R-:W-:Y:S05]  /*8b30*/  @!P0 NANOSLEEP.SYNCS 0x989680 ;  /* 0x009896800000895d */ /* 0x004fea0003900000 */
[----:B------:R-:W2:Y:S02]  /*8b40*/  @!P0 SYNCS.PHASECHK.TRANS64 P0, [R0+URZ+0x70], R3 ;  /* 0x00007003000085a7 */ /* 0x000ea400080010ff */
[----:B--2---:R-:W-:Y:S05]  /*8b50*/  @!P0 BRA `(.L_x_123) ;  /* 0xfffffffc00f08947 */ /* 0x004fea000383ffff */
[----:B------:R-:W-:Y:S05]  /*8b60*/  BRA `(.L_x_51) ;  /* 0xffffffa000507947 */ /* 0x000fea000383ffff */
.L_x_59:
[----:B-1----:R1:W2:Y:S02]  /*8b70*/  SYNCS.PHASECHK.TRANS64.TRYWAIT P1, [R0+URZ+0x60], R5 ;  /* 0x00006005000075a7 */ /* 0x0022a400080211ff */
[----:B--2---:R-:W-:Y:S05]  /*8b80*/  @!P1 NANOSLEEP.SYNCS 0x989680 ;  /* 0x009896800000995d */ /* 0x004fea0003900000 */
[----:B------:R-:W2:Y:S02]  /*8b90*/  @!P1 SYNCS.PHASECHK.TRANS64 P1, [R0+URZ+0x60], R5 ;  /* 0x00006005000095a7 */ /* 0x000ea400080210ff */
[----:B--2---:R-:W-:Y:S05]  /*8ba0*/  @!P1 BRA `(.L_x_59) ;  /* 0xfffffffc00f09947 */ /* 0x004fea000383ffff */
[----:B------:R-:W-:Y:S05]  /*8bb0*/  BRA `(.L_x_124) ;  /* 0xffffffa400b47947 */ /* 0x000fea000383ffff */
.L_x_60:
[----:B------:R-:W-:-:S07]  /*8bc0*/  MOV R3, UR22 ;  /* 0x0000001600037c02 */ /* 0x000fce0008000f00 */
.L_x_125:
[----:B-1----:R1:W2:Y:S02]  /*8bd0*/  SYNCS.PHASECHK.TRANS64.TRYWAIT P0, [R3+URZ+0xa0], R0 ;  /* 0x0000a000030075a7 */ /* 0x0022a400080011ff */
[----:B--2---:R-:W-:Y:S05]  /*8be0*/  @!P0 NANOSLEEP.SYNCS 0x989680 ;  /* 0x009896800000895d */ /* 0x004fea0003900000 */
[----:B------:R-:W2:Y:S02]  /*8bf0*/  @!P0 SYNCS.PHASECHK.TRANS64 P0, [R3+URZ+0xa0], R0 ;  /* 0x0000a000030085a7 */ /* 0x000ea400080010ff */
[----:B--2---:R-:W-:Y:S05]  /*8c00*/  @!P0 BRA `(.L_x_125) ;  /* 0xfffffffc00f08947 */ /* 0x004fea000383ffff */
[----:B------:R-:W-:Y:S05]  /*8c10*/  BRA `(.L_x_126) ;  /* 0xffffffa400ec7947 */ /* 0x000fea000383ffff */
.L_x_63:
[----:B------:R-:W-:Y:S07]  /*8c20*/  MOV R0, UR5 ;  /* 0x0000000500007c02 */ /* 0x000fee0008000f00 */
.L_x_127:
[----:B-1----:R1:W2:Y:S02]  /*8c30*/  SYNCS.PHASECHK.TRANS64.TRYWAIT P0, [R0+URZ], R3 ;  /* 0x00000003000075a7 */ /* 0x0022a400080011ff */
[----:B--2---:R-:W-:Y:S05]  /*8c40*/  @!P0 NANOSLEEP.SYNCS 0x989680 ;  /* 0x009896800000895d */ /* 0x004fea0003900000 */
[----:B------:R-:W2:Y:S02]  /*8c50*/  @!P0 SYNCS.PHASECHK.TRANS64 P0, [R0+URZ], R3 ;  /* 0x00000003000085a7 */ /* 0x000ea400080010ff */
[----:B--2---:R-:W-:Y:S05]  /*8c60*/  @!P0 BRA `(.L_x_127) ;  /* 0xfffffffc00f08947 */ /* 0x004fea000383ffff */
[----:B------:R-:W-:Y:S05]  /*8c70*/  BRA `(.L_x_62) ;  /* 0xffffffa800087947 */ /* 0x000fea000383ffff */
.L_x_66:
[----:B------:R-:W-:-:S07]  /*8c80*/  MOV R0, UR4 ;  /* 0x0000000400007c02 */ /* 0x000fce0008000f00 */
.L_x_128:
[----:B--2---:R2:W4:Y:S02]  /*8c90*/  SYNCS.PHASECHK.TRANS64.TRYWAIT P0, [R0+URZ], R3 ;  /* 0x00000003000075a7 */ /* 0x00452400080011ff */
[----:B----4-:R-:W-:Y:S05]  /*8ca0*/  @!P0 NANOSLEEP.SYNCS 0x989680 ;  /* 0x009896800000895d */ /* 0x010fea0003900000 */
[----:B------:R-:W4:Y:S02]  /*8cb0*/  @!P0 SYNCS.PHASECHK.TRANS64 P0, [R0+URZ], R3 ;  /* 0x00000003000085a7 */ /* 0x000f2400080010ff */
[----:B----4-:R-:W-:Y:S05]  /*8cc0*/  @!P0 BRA `(.L_x_128) ;  /* 0xfffffffc00f08947 */ /* 0x010fea000383ffff */
[----:B------:R-:W-:Y:S05]  /*8cd0*/  BRA `(.L_x_129) ;  /* 0xffffffa800bc7947 */ /* 0x000fea000383ffff */
.L_x_67:
[----:B------:R-:W-:-:S07]  /*8ce0*/  MOV R0, UR5 ;  /* 0x0000000500007c02 */ /* 0x000fce0008000f00 */
.L_x_130:
[----:B-1----:R1:W2:Y:S02]  /*8cf0*/  SYNCS.PHASECHK.TRANS64.TRYWAIT P0, [R0+URZ], R3 ;  /* 0x00000003000075a7 */ /* 0x0022a400080011ff */
[----:B--2---:R-:W-:Y:S05]  /*8d00*/  @!P0 NANOSLEEP.SYNCS 0x989680 ;  /* 0x009896800000895d */ /* 0x004fea0003900000 */
[----:B------:R-:W2:Y:S02]  /*8d10*/  @!P0 SYNCS.PHASECHK.TRANS64 P0, [R0+URZ], R3 ;  /* 0x00000003000085a7 */ /* 0x000ea400080010ff */
[----:B--2---:R-:W-:Y:S05]  /*8d20*/  @!P0 BRA `(.L_x_130) ;  /* 0xfffffffc00f08947 */ /* 0x004fea000383ffff */
[----:B------:R-:W-:Y:S05]  /*8d30*/  BRA `(.L_x_131) ;  /* 0xffffffa800c87947 */ /* 0x000fea000383ffff */
.L_x_68:
[----:B------:R-:W-:-:S07]  /*8d40*/  MOV R0, UR5 ;  /* 0x0000000500007c02 */ /* 0x000fce0008000f00 */
.L_x_132:
[----:B-1----:R1:W2:Y:S02]  /*8d50*/  SYNCS.PHASECHK.TRANS64.TRYWAIT P0, [R0+URZ], R3 ;  /* 0x00000003000075a7 */ /* 0x0022a400080011ff */
[----:B--2---:R-:W-:Y:S05]  /*8d60*/  @!P0 NANOSLEEP.SYNCS 0x989680 ;  /* 0x009896800000895d */ /* 0x004fea0003900000 */
[----:B------:R-:W2:Y:S02]  /*8d70*/  @!P0 SYNCS.PHASECHK.TRANS64 P0, [R0+URZ], R3 ;  /* 0x00000003000085a7 */ /* 0x000ea400080010ff */
[----:B--2---:R-:W-:Y:S05]  /*8d80*/  @!P0 BRA `(.L_x_132) ;  /* 0xfffffffc00f08947 */ /* 0x004fea000383ffff */
[----:B------:R-:W-:Y:S05]  /*8d90*/  BRA `(.L_x_133) ;  /* 0xffffffa800d47947 */ /* 0x000fea000383ffff */
.L_x_69:
[----:B------:R-:W-:-:S07]  /*8da0*/  MOV R0, UR4 ;  /* 0x0000000400007c02 */ /* 0x000fce0008000f00 */
.L_x_134:
[----:B-1----:R1:W2:Y:S02]  /*8db0*/  SYNCS.PHASECHK.TRANS64.TRYWAIT P0, [R0+URZ], R3 ;  /* 0x00000003000075a7 */ /* 0x0022a400080011ff */
[----:B--2---:R-:W-:Y:S05]  /*8dc0*/  @!P0 NANOSLEEP.SYNCS 0x989680 ;  /* 0x009896800000895d */ /* 0x004fea0003900000 */
[----:B------:R-:W2:Y:S02]  /*8dd0*/  @!P0 SYNCS.PHASECHK.TRANS64 P0, [R0+URZ], R3 ;  /* 0x00000003000085a7 */ /* 0x000ea400080010ff */
[----:B--2---:R-:W-:Y:S05]  /*8de0*/  @!P0 BRA `(.L_x_134) ;  /* 0xfffffffc00f08947 */ /* 0x004fea000383ffff */
[----:B------:R-:W-:Y:S05]  /*8df0*/  BRA `(.L_x_135) ;  /* 0xffffffa800e07947 */ /* 0x000fea000383ffff */
.L_x_74:
[----:B--2---:R2:W3:Y:S02]  /*8e00*/  SYNCS.PHASECHK.TRANS64.TRYWAIT P0, [R12+URZ+0x60], R9 ;  /* 0x000060090c0075a7 */ /* 0x0044e400080011ff */
[----:B---3--:R-:W-:Y:S05]  /*8e10*/  @!P0 NANOSLEEP.SYNCS 0x989680 ;  /* 0x009896800000895d */ /* 0x008fea0003900000 */
[----:B------:R-:W3:Y:S02]  /*8e20*/  @!P0 SYNCS.PHASECHK.TRANS64 P0, [R12+URZ+0x60], R9 ;  /* 0x000060090c0085a7 */ /* 0x000ee400080010ff */
[----:B---3--:R-:W-:Y:S05]  /*8e30*/  @!P0 BRA `(.L_x_74) ;  /* 0xfffffffc00f08947 */ /* 0x008fea000383ffff */
[----:B------:R-:W-:Y:S05]  /*8e40*/  BRA `(.L_x_136) ;  /* 0xffffffac00f87947 */ /* 0x000fea000383ffff */
.L_x_77:
[----:B------:R-:W-:Y:S07]  /*8e50*/  MOV R0, UR21 ;  /* 0x0000001500007c02 */ /* 0x000fee0008000f00 */
.L_x_137:
[----:B--2---:R2:W3:Y:S02]  /*8e60*/  SYNCS.PHASECHK.TRANS64.TRYWAIT P2, [R0+URZ+0x58], R11 ;  /* 0x0000580b000075a7 */ /* 0x0044e400080411ff */
[----:B---3--:R-:W-:Y:S05]  /*8e70*/  @!P2 NANOSLEEP.SYNCS 0x989680 ;  /* 0x009896800000a95d */ /* 0x008fea0003900000 */
[----:B------:R-:W3:Y:S02]  /*8e80*/  @!P2 SYNCS.PHASECHK.TRANS64 P2, [R0+URZ+0x58], R11 ;  /* 0x0000580b0000a5a7 */ /* 0x000ee400080410ff */
[----:B---3--:R-:W-:Y:S05]  /*8e90*/  @!P2 BRA `(.L_x_137) ;  /* 0xfffffffc00f0a947 */ /* 0x008fea000383ffff */
[----:B------:R-:W-:Y:S05]  /*8ea0*/  BRA `(.L_x_76) ;  /* 0xffffffb400607947 */ /* 0x000fea000383ffff */
.L_x_80:
[----:B--2---:R-:W-:Y:S07]  /*8eb0*/  MOV R0, UR21 ;  /* 0x0000001500007c02 */ /* 0x004fee0008000f00 */
.L_x_138:
[----:B--2---:R2:W3:Y:S02]  /*8ec0*/  SYNCS.PHASECHK.TRANS64.TRYWAIT P0, [R0+URZ+0x40], R9 ;  /* 0x00004009000075a7 */ /* 0x0044e400080011ff */
[----:B---3--:R-:W-:Y:S05]  /*8ed0*/  @!P0 NANOSLEEP.SYNCS 0x989680 ;  /* 0x009896800000895d */ /* 0x008fea0003900000 */
[----:B------:R-:W3:Y:S02]  /*8ee0*/  @!P0 SYNCS.PHASECHK.TRANS64 P0, [R0+URZ+0x40], R9 ;  /* 0x00004009000085a7 */ /* 0x000ee400080010ff */
[----:B---3--:R-:W-:Y:S05]  /*8ef0*/  @!P0 BRA `(.L_x_138) ;  /* 0xfffffffc00f08947 */ /* 0x008fea000383ffff */
[----:B------:R-:W-:Y:S05]  /*8f00*/  BRA `(.L_x_139) ;  /* 0xffffffb400bc7947 */ /* 0x000fea000383ffff */
.L_x_81:
[----:B------:R-:W-:Y:S07]  /*8f10*/  MOV R0, UR21 ;  /* 0x0000001500007c02 */ /* 0x000fee0008000f00 */
.L_x_140:
[----:B--2---:R2:W3:Y:S02]  /*8f20*/  SYNCS.PHASECHK.TRANS64.TRYWAIT P0, [R0+URZ+0x48], R9 ;  /* 0x00004809000075a7 */ /* 0x0044e400080011ff */
[----:B---3--:R-:W-:Y:S05]  /*8f30*/  @!P0 NANOSLEEP.SYNCS 0x989680 ;  /* 0x009896800000895d */ /* 0x008fea0003900000 */
[----:B------:R-:W3:Y:S02]  /*8f40*/  @!P0 SYNCS.PHASECHK.TRANS64 P0, [R0+URZ+0x48], R9 ;  /* 0x00004809000085a7 */ /* 0x000ee400080010ff */
[----:B---3--:R-:W-:Y:S05]  /*8f50*/  @!P0 BRA `(.L_x_140) ;  /* 0xfffffffc00f08947 */ /* 0x008fea000383ffff */
[----:B------:R-:W-:Y:S05]  /*8f60*/  BRA `(.L_x_141) ;  /* 0xffffffb400f87947 */ /* 0x000fea000383ffff */
.L_x_83:
[----:B------:R-:W-:-:S07]  /*8f70*/  MOV R0, UR21 ;  /* 0x0000001500007c02 */ /* 0x000fce0008000f00 */
.L_x_142:
[----:B---3--:R3:W4:Y:S02]  /*8f80*/  SYNCS.PHASECHK.TRANS64.TRYWAIT P0, [R0+URZ+0x40], R3 ;  /* 0x00004003000075a7 */ /* 0x00872400080011ff */
[----:B----4-:R-:W-:Y:S05]  /*8f90*/  @!P0 NANOSLEEP.SYNCS 0x989680 ;  /* 0x009896800000895d */ /* 0x010fea0003900000 */
[----:B------:R-:W4:Y:S02]  /*8fa0*/  @!P0 SYNCS.PHASECHK.TRANS64 P0, [R0+URZ+0x40], R3 ;  /* 0x00004003000085a7 */ /* 0x000f2400080010ff */
[----:B----4-:R-:W-:Y:S05]  /*8fb0*/  @!P0 BRA `(.L_x_142) ;  /* 0xfffffffc00f08947 */ /* 0x010fea000383ffff */
[----:B------:R-:W-:Y:S05]  /*8fc0*/  BRA `(.L_x_143) ;  /* 0xffffffb8006c7947 */ /* 0x000fea000383ffff */
.L_x_85:
[----:B-1----:R1:W2:Y:S02]  /*8fd0*/  SYNCS.PHASECHK.TRANS64.TRYWAIT P0, [R3+URZ+0x60], R0 ;  /* 0x00006000030075a7 */ /* 0x0022a400080011ff */
[----:B--2---:R-:W-:Y:S05]  /*8fe0*/  @!P0 NANOSLEEP.SYNCS 0x989680 ;  /* 0x009896800000895d */ /* 0x004fea0003900000 */
[----:B------:R-:W2:Y:S02]  /*8ff0*/  @!P0 SYNCS.PHASECHK.TRANS64 P0, [R3+URZ+0x60], R0 ;  /* 0x00006000030085a7 */ /* 0x000ea400080010ff */
[----:B--2---:R-:W-:Y:S05]  /*9000*/  @!P0 BRA `(.L_x_85) ;  /* 0xfffffffc00f08947 */ /* 0x004fea000383ffff */
[----:B------:R-:W-:Y:S05]  /*9010*/  BRA `(.L_x_144) ;  /* 0xffffffbc00287947 */ /* 0x000fea000383ffff */
.L_x_96:
[----:B-1----:R1:W2:Y:S02]  /*9020*/  SYNCS.PHASECHK.TRANS64.TRYWAIT P1, [R3+URZ+0x30], R0 ;  /* 0x00003000030075a7 */ /* 0x0022a400080211ff */
[----:B--2---:R-:W-:Y:S05]  /*9030*/  @!P1 NANOSLEEP.SYNCS 0x989680 ;  /* 0x009896800000995d */ /* 0x004fea0003900000 */
[----:B------:R-:W2:Y:S02]  /*9040*/  @!P1 SYNCS.PHASECHK.TRANS64 P1, [R3+URZ+0x30], R0 ;  /* 0x00003000030095a7 */ /* 0x000ea400080210ff */
[----:B--2---:R-:W-:Y:S05]  /*9050*/  @!P1 BRA `(.L_x_96) ;  /* 0xfffffffc00f09947 */ /* 0x004fea000383ffff */
[----:B------:R-:W-:Y:S05]  /*9060*/  BRA `(.L_x_95) ;  /* 0xffffffc800a87947 */ /* 0x000fea000383ffff */
.L_x_98:
[----:B----4-:R4:W1:Y:S02]  /*9070*/  SYNCS.PHASECHK.TRANS64.TRYWAIT P0, [R78+URZ+0x80], R5 ;  /* 0x000080054e0075a7 */ /* 0x01086400080011ff */
[----:B-1----:R-:W-:Y:S05]  /*9080*/  @!P0 NANOSLEEP.SYNCS 0x989680 ;  /* 0x009896800000895d */ /* 0x002fea0003900000 */
[----:B------:R-:W1:Y:S02]  /*9090*/  @!P0 SYNCS.PHASECHK.TRANS64 P0, [R78+URZ+0x80], R5 ;  /* 0x000080054e0085a7 */ /* 0x000e6400080010ff */
[----:B-1----:R-:W-:Y:S05]  /*90a0*/  @!P0 BRA `(.L_x_98) ;  /* 0xfffffffc00f08947 */ /* 0x002fea000383ffff */
[----:B------:R-:W-:Y:S05]  /*90b0*/  BRA `(.L_x_97) ;  /* 0xffffffcc00047947 */ /* 0x000fea000383ffff */
.L_x_106:
[----:B--2---:R2:W3:Y:S02]  /*90c0*/  SYNCS.PHASECHK.TRANS64.TRYWAIT P0, [R111+URZ+0x30], R0 ;  /* 0x000030006f0075a7 */ /* 0x0044e400080011ff */
[----:B---3--:R-:W-:Y:S05]  /*90d0*/  @!P0 NANOSLEEP.SYNCS 0x989680 ;  /* 0x009896800000895d */ /* 0x008fea0003900000 */
[----:B------:R-:W3:Y:S02]  /*90e0*/  @!P0 SYNCS.PHASECHK.TRANS64 P0, [R111+URZ+0x30], R0 ;  /* 0x000030006f0085a7 */ /* 0x000ee400080010ff */
[----:B---3--:R-:W-:Y:S05]  /*90f0*/  @!P0 BRA `(.L_x_106) ;  /* 0xfffffffc00f08947 */ /* 0x008fea000383ffff */
[----:B------:R-:W-:Y:S05]  /*9100*/  BRA `(.L_x_105) ;  /* 0xffffffe000087947 */ /* 0x000fea000383ffff */
        .weak           $__internal_0_$__cuda_sm10x_tcgen05_guardrail_trap_col_being_dealloced_not_returned_by_alloc
        .type           $__internal_0_$__cuda_sm10x_tcgen05_guardrail_trap_col_being_dealloced_not_returned_by_alloc,@function
        .size           $__internal_0_$__cuda_sm10x_tcgen05_guardrail_trap_col_being_dealloced_not_returned_by_alloc,($__internal_1_$__cuda_sm10x_tcgen05_guardrail_trap_phase_invalid_during_alloc - $__internal_0_$__cuda_sm10x_tcgen05_guardrail_trap_col_being_dealloced_not_returned_by_alloc)
$__internal_0_$__cuda_sm10x_tcgen05_guardrail_trap_col_being_dealloced_not_returned_by_alloc:
[----:B------:R-:W-:Y:S05]  /*9110*/  BPT.TRAP 0x1 ;  /* 0x000000040000795c */ /* 0x000fea0000300000 */
[----:B------:R-:W-:-:S04]  /*9120*/  HFMA2 R3, -RZ, RZ, 0, 0 ;  /* 0x00000000ff037431 */ /* 0x000fc800000001ff */
[----:B------:R-:W-:Y:S05]  /*9130*/  RET.REL.NODEC R2 `(_ZN7cutlass13device_kernelINS_4gemm6kernel13GemmUniversalIN4cute5tupleIJiiiiEEENS1_10collective13CollectiveMmaINS1_35MainloopSm100TmaUmmaWarpSpecializedILi3ELi2ELi4ENS5_IJNS4_1CILi1EEENSA_ILi2EEESB_EEEEENS5_IJNSA_ILi128EEESF_NSA_ILi64EEEEEEaNS5_IJlSB_lEEEaSI_NS4_8TiledMMAINS4_8MMA_AtomIJNS4_15SM100_MMA_S8_SSIaaiLi128ELi128ELNS4_4UMMA5MajorE0ELSN_0ELNSM_8SaturateE0EEEEEENS4_6LayoutINS5_IJSB_SB_SB_EEENS5_IJNSA_ILi0EEEST_ST_EEEEENS5_IJNS4_10UnderscoreESW_SW_EEEEENS4_23SM90_TMA_LOAD_MULTICASTENS4_14ComposedLayoutINS4_7SwizzleILi2ELi4ELi3EEENS4_18smem_ptr_flag_bitsILi8EEENSR_INS5_IJNSA_ILi8EEESG_EEENS5_IJSG_SB_EEEEEEEvNS4_8identityENS4_13SM90_TMA_LOADES19_vS1A_EENS_8epilogue10collective18CollectiveEpilogueINS1D_23Sm100TmaWarpSpecializedILi2ELi2ELi64ELb0ELb0EEEJSH_NS5_IJNSR_ISF_SB_EENSR_ISG_SB_EEEEEaSI_aSI_NS1D_6fusion15FusionCallbacksIS1H_NS1L_17LinearCombinationIaiaiLNS_15FloatRoundStyleE2EEESH_S1K_JEEENS4_5SM1004TMEM4LOAD26SM100_TMEM_LOAD_32dp32b64xES1B_S19_NS4_39AutoVectorizingCopyWithAssumedAlignmentILi128EEENS4_14SM90_TMA_STOREES19_S1W_S1W_EEEvvEEEEvNT_6ParamsE) ;  /* 0xffffff6c02b07950 */ /* 0x000fea0003c3ffff */
        .weak           $__internal_1_$__cuda_sm10x_tcgen05_guardrail_trap_phase_invalid_during_alloc
        .type           $__internal_1_$__cuda_sm10x_tcgen05_guardrail_trap_phase_invalid_during_alloc,@function
        .size           $__internal_1_$__cuda_sm10x_tcgen05_guardrail_trap_phase_invalid_during_alloc,($__internal_2_$__cuda_sm10x_tcgen05_guardrail_trap_unallocated_columns_being_dealloced - $__internal_1_$__cuda_sm10x_tcgen05_guardrail_trap_phase_invalid_during_alloc)
$__internal_1_$__cuda_sm10x_tcgen05_guardrail_trap_phase_invalid_during_alloc:
[----:B------:R-:W-:Y:S05]  /*9140*/  BPT.TRAP 0x1 ;  /* 0x000000040000795c */ /* 0x000fea0000300000 */
[----:B------:R-:W-:-:S04]  /*9150*/  MOV R5, 0x0 ;  /* 0x0000000000057802 */ /* 0x000fc80000000f00 */
[----:B------:R-:W-:Y:S05]  /*9160*/  RET.REL.NODEC R4 `(_ZN7cutlass13device_kernelINS_4gemm6kernel13GemmUniversalIN4cute5tupleIJiiiiEEENS1_10collective13CollectiveMmaINS1_35MainloopSm100TmaUmmaWarpSpecializedILi3ELi2ELi4ENS5_IJNS4_1CILi1EEENSA_ILi2EEESB_EEEEENS5_IJNSA_ILi128EEESF_NSA_ILi64EEEEEEaNS5_IJlSB_lEEEaSI_NS4_8TiledMMAINS4_8MMA_AtomIJNS4_15SM100_MMA_S8_SSIaaiLi128ELi128ELNS4_4UMMA5MajorE0ELSN_0ELNSM_8SaturateE0EEEEEENS4_6LayoutINS5_IJSB_SB_SB_EEENS5_IJNSA_ILi0EEEST_ST_EEEEENS5_IJNS4_10UnderscoreESW_SW_EEEEENS4_23SM90_TMA_LOAD_MULTICASTENS4_14ComposedLayoutINS4_7SwizzleILi2ELi4ELi3EEENS4_18smem_ptr_flag_bitsILi8EEENSR_INS5_IJNSA_ILi8EEESG_EEENS5_IJSG_SB_EEEEEEEvNS4_8identityENS4_13SM90_TMA_LOADES19_vS1A_EENS_8epilogue10collective18CollectiveEpilogueINS1D_23Sm100TmaWarpSpecializedILi2ELi2ELi64ELb0ELb0EEEJSH_NS5_IJNSR_ISF_SB_EENSR_ISG_SB_EEEEEaSI_aSI_NS1D_6fusion15FusionCallbacksIS1H_NS1L_17LinearCombinationIaiaiLNS_15FloatRoundStyleE2EEESH_S1K_JEEENS4_5SM1004TMEM4LOAD26SM100_TMEM_LOAD_32dp32b64xES1B_S19_NS4_39AutoVectorizingCopyWithAssumedAlignmentILi128EEENS4_14SM90_TMA_STOREES19_S1W_S1W_EEEvvEEEEvNT_6ParamsE) ;  /* 0xffffff6c04a47950 */ /* 0x000fea0003c3ffff */
        .weak           $__internal_2_$__cuda_sm10x_tcgen05_guardrail_trap_unallocated_columns_being_dealloced
        .type           $__internal_2_$__cuda_sm10x_tcgen05_guardrail_trap_unallocated_columns_being_dealloced,@function
        .size           $__internal_2_$__cuda_sm10x_tcgen05_guardrail_trap_unallocated_columns_being_dealloced,(.L_x_146 - $__internal_2_$__cuda_sm10x_tcgen05_guardrail_trap_unallocated_columns_being_dealloced)
$__internal_2_$__cuda_sm10x_tcgen05_guardrail_trap_unallocated_columns_being_dealloced:
[----:B------:R-:W-:Y:S05]  /*9170*/  BPT.TRAP 0x1 ;  /* 0x000000040000795c */ /* 0x000fea0000300000 */
[----:B------:R-:W-:-:S04]  /*9180*/  HFMA2 R3, -RZ, RZ, 0, 0 ;  /* 0x00000000ff037431 */ /* 0x000fc800000001ff */
[----:B------:R-:W-:Y:S05]  /*9190*/  RET.REL.NODEC R2 `(_ZN7cutlass13device_kernelINS_4gemm6kernel13GemmUniversalIN4cute5tupleIJiiiiEEENS1_10collective13CollectiveMmaINS1_35MainloopSm100TmaUmmaWarpSpecializedILi3ELi2ELi4ENS5_IJNS4_1CILi1EEENSA_ILi2EEESB_EEEEENS5_IJNSA_ILi128EEESF_NSA_ILi64EEEEEEaNS5_IJlSB_lEEEaSI_NS4_8TiledMMAINS4_8MMA_AtomIJNS4_15SM100_MMA_S8_SSIaaiLi128ELi128ELNS4_4UMMA5MajorE0ELSN_0ELNSM_8SaturateE0EEEEEENS4_6LayoutINS5_IJSB_SB_SB_EEENS5_IJNSA_ILi0EEEST_ST_EEEEENS5_IJNS4_10UnderscoreESW_SW_EEEEENS4_23SM90_TMA_LOAD_MULTICASTENS4_14ComposedLayoutINS4_7SwizzleILi2ELi4ELi3EEENS4_18smem_ptr_flag_bitsILi8EEENSR_INS5_IJNSA_ILi8EEESG_EEENS5_IJSG_SB_EEEEEEEvNS4_8identityENS4_13SM90_TMA_LOADES19_vS1A_EENS_8epilogue10collective18CollectiveEpilogueINS1D_23Sm100TmaWarpSpecializedILi2ELi2ELi64ELb0ELb0EEEJSH_NS5_IJNSR_ISF_SB_EENSR_ISG_SB_EEEEEaSI_aSI_NS1D_6fusion15FusionCallbacksIS1H_NS1L_17LinearCombinationIaiaiLNS_15FloatRoundStyleE2EEESH_S1K_JEEENS4_5SM1004TMEM4LOAD26SM100_TMEM_LOAD_32dp32b64xES1B_S19_NS4_39AutoVectorizingCopyWithAssumedAlignmentILi128EEENS4_14SM90_TMA_STOREES19_S1W_S1W_EEEvvEEEEvNT_6ParamsE) ;  /* 0xffffff6c02987950 */ /* 0x000fea0003c3ffff */
.L_x_145:
[----:B------:R-:W-:-:S00]  /*91a0*/  BRA `(.L_x_145) ;  /* 0xfffffffc00fc7947 */ /* 0x000fc0000383ffff */
[----:B------:R-:W-:-:S00]  /*91b0*/  NOP ;  /* 0x0000000000007918 */ /* 0x000fc00000000000 */
        /* <DEDUP_REMOVED lines=12> */
.L_x_146:


//--------------------- .nv.global.init           --------------------------
	.section	.nv.global.init,"aw",@progbits
.nv.global.init:
	.type		$str$27,@object
	.size		$str$27,($str$28 - $str$27)
$str$27:
        /*0000*/ 	.byte	0x28, 0x61, 0x64, 0x64, 0x72, 0x65, 0x73, 0x73, 0x20, 0x26, 0x20, 0x6d, 0x61, 0x73, 0x6b, 0x29
        /*0010*/ 	.byte	0x20, 0x3d, 0x3d, 0x20, 0x30, 0x00
	.type		$str$28,@object
	.size		$str$28,($str$26 - $str$28)
$str$28:
        /*0016*/ 	.byte	0x2f, 0x74, 0x6d, 0x70, 0x2f, 0x63, 0x75, 0x74, 0x6c, 0x61, 0x73, 0x73, 0x5f, 0x73, 0x77, 0x65
        /*0026*/ 	.byte	0x65, 0x70, 0x5f, 0x73, 0x72, 0x63, 0x2f, 0x69, 0x6e, 0x63, 0x6c, 0x75, 0x64, 0x65, 0x2f, 0x63
        /*0036*/ 	.byte	0x75, 0x74, 0x65, 0x2f, 0x70, 0x6f, 0x69, 0x6e, 0x74, 0x65, 0x72, 0x5f, 0x66, 0x6c, 0x61, 0x67
        /*0046*/ 	.byte	0x67, 0x65, 0x64, 0x2e, 0x68, 0x70, 0x70, 0x00
	.type		$str$26,@object
	.size		$str$26,($str$25 - $str$26)
$str$26:
        /*004e*/ 	.byte	0x2f, 0x74, 0x6d, 0x70, 0x2f, 0x63, 0x75, 0x74, 0x6c, 0x61, 0x73, 0x73, 0x5f, 0x73, 0x77, 0x65
        /*005e*/ 	.byte	0x65, 0x70, 0x5f, 0x73, 0x72, 0x63, 0x2f, 0x69, 0x6e, 0x63, 0x6c, 0x75, 0x64, 0x65, 0x2f, 0x63
        /*006e*/ 	.byte	0x75, 0x74, 0x65, 0x2f, 0x61, 0x74, 0x6f, 0x6d, 0x2f, 0x63, 0x6f, 0x70, 0x79, 0x5f, 0x74, 0x72
        /*007e*/ 	.byte	0x61, 0x69, 0x74, 0x73, 0x5f, 0x73, 0x6d, 0x31, 0x30, 0x30, 0x2e, 0x68, 0x70, 0x70, 0x00
	.type		$str$25,@object
	.size		$str$25,(__unnamed_1 - $str$25)
$str$25:
        /*008d*/ 	.byte	0x28, 0x28, 0x75, 0x69, 0x6e, 0x74, 0x33, 0x32, 0x5f, 0x74, 0x28, 0x74, 0x68, 0x72, 0x65, 0x61
        /*009d*/ 	.byte	0x64, 0x49, 0x64, 0x78, 0x2e, 0x78, 0x29, 0x20, 0x2f, 0x20, 0x33, 0x32, 0x29, 0x20, 0x25, 0x20
        /*00ad*/ 	.byte	0x34, 0x29, 0x20, 0x3d, 0x3d, 0x20, 0x28, 0x28, 0x28, 0x74, 0x6d, 0x65, 0x6d, 0x5f, 0x61, 0x64
        /*00bd*/ 	.byte	0x64, 0x72, 0x20, 0x3e, 0x3e, 0x20, 0x31, 0x36, 0x29, 0x20, 0x2f, 0x20, 0x33, 0x32, 0x29, 0x20
        /*00cd*/ 	.byte	0x25, 0x20, 0x34, 0x29, 0x00
	.type		__unnamed_1,@object
	.size		__unnamed_1,(__unnamed_2 - __unnamed_1)
__unnamed_1:
        /*00d2*/ 	.byte	0x61, 0x75, 0x74, 0x6f, 0x20, 0x63, 0x75, 0x74, 0x65, 0x3a, 0x3a, 0x61, 0x73, 0x5f, 0x70, 0x6f
        /* <DEDUP_REMOVED lines=24> */
        /*0262*/ 	.byte	0x5d, 0x00
	.type		__unnamed_2,@object
	.size		__unnamed_2,(.L_2 - __unnamed_2)
__unnamed_2:
        /* <DEDUP_REMOVED lines=42> */
        /*0504*/ 	.byte	0x43, 0x3c, 0x30, 0x3e, 0x3e, 0x3e, 0x3e, 0x5d, 0x00
.L_2:


//--------------------- .nv.shared._ZN7cutlass13device_kernelINS_4gemm6kernel13GemmUniversalIN4cute5tupleIJiiiiEEENS1_10collective13CollectiveMmaINS1_35MainloopSm100TmaUmmaWarpSpecializedILi3ELi2ELi4ENS5_IJNS4_1CILi1EEENSA_ILi2EEESB_EEEEENS5_IJNSA_ILi128EEESF_NSA_ILi64EEEEEEaNS5_IJlSB_lEEEaSI_NS4_8TiledMMAINS4_8MMA_AtomIJNS4_15SM100_MMA_S8_SSIaaiLi128ELi128ELNS4_4UMMA5MajorE0ELSN_0ELNSM_8SaturateE0EEEEEENS4_6LayoutINS5_IJSB_SB_SB_EEENS5_IJNSA_ILi0EEEST_ST_EEEEENS5_IJNS4_10UnderscoreESW_SW_EEEEENS4_23SM90_TMA_LOAD_MULTICASTENS4_14ComposedLayoutINS4_7SwizzleILi2ELi4ELi3EEENS4_18smem_ptr_flag_bitsILi8EEENSR_INS5_IJNSA_ILi8EEESG_EEENS5_IJSG_SB_EEEEEEEvNS4_8identityENS4_13SM90_TMA_LOADES19_vS1A_EENS_8epilogue10collective18CollectiveEpilogueINS1D_23Sm100TmaWarpSpecializedILi2ELi2ELi64ELb0ELb0EEEJSH_NS5_IJNSR_ISF_SB_EENSR_ISG_SB_EEEEEaSI_aSI_NS1D_6fusion15FusionCallbacksIS1H_NS1L_17LinearCombinationIaiaiLNS_15FloatRoundStyleE2EEESH_S1K_JEEENS4_5SM1004TMEM4LOAD26SM100_TMEM_LOAD_32dp32b64xES1B_S19_NS4_39AutoVectorizingCopyWithAssumedAlignmentILi128EEENS4_14SM90_TMA_STOREES19_S1W_S1W_EEEvvEEEEvNT_6ParamsE --------------------------
	.section	.nv.shared._ZN7cutlass13device_kernelINS_4gemm6kernel13GemmUniversalIN4cute5tupleIJiiiiEEENS1_10collective13CollectiveMmaINS1_35MainloopSm100TmaUmmaWarpSpecializedILi3ELi2ELi4ENS5_IJNS4_1CILi1EEENSA_ILi2EEESB_EEEEENS5_IJNSA_ILi128EEESF_NSA_ILi64EEEEEEaNS5_IJlSB_lEEEaSI_NS4_8TiledMMAINS4_8MMA_AtomIJNS4_15SM100_MMA_S8_SSIaaiLi128ELi128ELNS4_4UMMA5MajorE0ELSN_0ELNSM_8SaturateE0EEEEEENS4_6LayoutINS5_IJSB_SB_SB_EEENS5_IJNSA_ILi0EEEST_ST_EEEEENS5_IJNS4_10UnderscoreESW_SW_EEEEENS4_23SM90_TMA_LOAD_MULTICASTENS4_14ComposedLayoutINS4_7SwizzleILi2ELi4ELi3EEENS4_18smem_ptr_flag_bitsILi8EEENSR_INS5_IJNSA_ILi8EEESG_EEENS5_IJSG_SB_EEEEEEEvNS4_8identityENS4_13SM90_TMA_LOADES19_vS1A_EENS_8epilogue10collective18CollectiveEpilogueINS1D_23Sm100TmaWarpSpecializedILi2ELi2ELi64ELb0ELb0EEEJSH_NS5_IJNSR_ISF_SB_EENSR_ISG_SB_EEEEEaSI_aSI_NS1D_6fusion15FusionCallbacksIS1H_NS1L_17LinearCombinationIaiaiLNS_15FloatRoundStyleE2EEESH_S1K_JEEENS4_5SM1004TMEM4LOAD26SM100_TMEM_LOAD_32dp32b64xES1B_S19_NS4_39AutoVectorizingCopyWithAssumedAlignmentILi128EEENS4_14SM90_TMA_STOREES19_S1W_S1W_EEEvvEEEEvNT_6ParamsE,"aw",@nobits
	.sectionflags	@""
	.align	16
	.zero		1024


//--------------------- .nv.shared.reserved.0     --------------------------
	.section	.nv.shared.reserved.0,"aw",@nobits
	.weak		__nv_reservedSMEM_offset_0_alias
	.size		__nv_reservedSMEM_offset_0_alias, 0, 64
	.other		__nv_reservedSMEM_offset_0_alias,@"STO_CUDA_RESERVED_SHARED STV_DEFAULT"
__nv_reservedSMEM_offset_0_alias:
	.zero		0
.nv.shared.reserved.0:
	.zero		64
	.weak		__nv_reservedSMEM_tcgen05_partition
	.type		__nv_reservedSMEM_tcgen05_partition,@object
	.size		__nv_reservedSMEM_tcgen05_partition,(.L_0 - __nv_reservedSMEM_tcgen05_partition)
__nv_reservedSMEM_tcgen05_partition:
	.zero		32
.L_0:


//--------------------- .nv.global                --------------------------
	.section	.nv.global,"aw",@nobits
.nv.global:
	.type		_ZN39_INTERNAL_8513aa93_4_k_cu_b55cbf2c_94524cute1_E,@object
	.size		_ZN39_INTERNAL_8513aa93_4_k_cu_b55cbf2c_94524cute1_E,(_ZN39_INTERNAL_8513aa93_4_k_cu_b55cbf2c_94524cuda3std3__45__cpo6cbeginE - _ZN39_INTERNAL_8513aa93_4_k_cu_b55cbf2c_94524cute1_E)
_ZN39_INTERNAL_8513aa93_4_k_cu_b55cbf2c_94524cute1_E:
	.zero		1
	.type		_ZN39_INTERNAL_8513aa93_4_k_cu_b55cbf2c_94524cuda3std3__45__cpo6cbeginE,@object
	.size		_ZN39_INTERNAL_8513aa93_4_k_cu_b55cbf2c_94524cuda3std3__45__cpo6cbeginE,(_ZN39_INTERNAL_8513aa93_4_k_cu_b55cbf2c_94524cuda3std3__48in_placeE - _ZN39_INTERNAL_8513aa93_4_k_cu_b55cbf2c_94524cuda3std3__45__cpo6cbeginE)
_ZN39_INTERNAL_8513aa93_4_k_cu_b55cbf2c_94524cuda3std3__45__cpo6cbeginE:
	.zero		1
	.type		_ZN39_INTERNAL_8513aa93_4_k_cu_b55cbf2c_94524cuda3std3__48in_placeE,@object
	.size		_ZN39_INTERNAL_8513aa93_4_k_cu_b55cbf2c_94524cuda3std3__48in_placeE,(_ZN39_INTERNAL_8513aa93_4_k_cu_b55cbf2c_94524cuda3std6ranges3__45__cpo9iter_moveE - _ZN39_INTERNAL_8513aa93_4_k_cu_b55cbf2c_94524cuda3std3__48in_placeE)
_ZN39_INTERNAL_8513aa93_4_k_cu_b55cbf2c_94524cuda3std3__48in_placeE:
	.zero		1
	.type		_ZN39_INTERNAL_8513aa93_4_k_cu_b55cbf2c_94524cuda3std6ranges3__45__cpo9iter_moveE,@object
	.size		_ZN39_INTERNAL_8513aa93_4_k_cu_b55cbf2c_94524cuda3std6ranges3__45__cpo9iter_moveE,(_ZN39_INTERNAL_8513aa93_4_k_cu_b55cbf2c_94524cuda3std3__45__cpo5beginE - _ZN39_INTERNAL_8513aa93_4_k_cu_b55cbf2c_94524cuda3std6ranges3__45__cpo9iter_moveE)
_ZN39_INTERNAL_8513aa93_4_k_cu_b55cbf2c_94524cuda3std6ranges3__45__cpo9iter_moveE:
	.zero		1
	.type		_ZN39_INTERNAL_8513aa93_4_k_cu_b55cbf2c_94524cuda3std3__45__cpo5beginE,@object
	.size		_ZN39_INTERNAL_8513aa93_4_k_cu_b55cbf2c_94524cuda3std3__45__cpo5beginE,(_ZN39_INTERNAL_8513aa93_4_k_cu_b55cbf2c_94524cuda3std3__441_GLOBAL__N__8513aa93_4_k_cu_b55cbf2c_94526ignoreE - _ZN39_INTERNAL_8513aa93_4_k_cu_b55cbf2c_94524cuda3std3__45__cpo5beginE)
_ZN39_INTERNAL_8513aa93_4_k_cu_b55cbf2c_94524cuda3std3__45__cpo5beginE:
	.zero		1
	.type		_ZN39_INTERNAL_8513aa93_4_k_cu_b55cbf2c_94524cuda3std3__441_GLOBAL__N__8513aa93_4_k_cu_b55cbf2c_94526ignoreE,@object
	.size		_ZN39_INTERNAL_8513aa93_4_k_cu_b55cbf2c_94524cuda3std3__441_GLOBAL__N__8513aa93_4_k_cu_b55cbf2c_94526ignoreE,(_ZN39_INTERNAL_8513aa93_4_k_cu_b55cbf2c_94524cute7productE - _ZN39_INTERNAL_8513aa93_4_k_cu_b55cbf2c_94524cuda3std3__441_GLOBAL__N__8513aa93_4_k_cu_b55cbf2c_94526ignoreE)
_ZN39_INTERNAL_8513aa93_4_k_cu_b55cbf2c_94524cuda3std3__441_GLOBAL__N__8513aa93_4_k_cu_b55cbf2c_94526ignoreE:
	.zero		1
	.type		_ZN39_INTERNAL_8513aa93_4_k_cu_b55cbf2c_94524cute7productE,@object
	.size		_ZN39_INTERNAL_8513aa93_4_k_cu_b55cbf2c_94524cute7productE,(_ZN39_INTERNAL_8513aa93_4_k_cu_b55cbf2c_94524cuda3std3__45__cpo3endE - _ZN39_INTERNAL_8513aa93_4_k_cu_b55cbf2c_94524cute7productE)
_ZN39_INTERNAL_8513aa93_4_k_cu_b55cbf2c_94524cute7productE:
	.zero		1
	.type		_ZN39_INTERNAL_8513aa93_4_k_cu_b55cbf2c_94524cuda3std3__45__cpo3endE,@object
	.size		_ZN39_INTERNAL_8513aa93_4_k_cu_b55cbf2c_94524cuda3std3__45__cpo3endE,(_ZN39_INTERNAL_8513aa93_4_k_cu_b55cbf2c_94524cuda3std3__419piecewise_constructE - _ZN39_INTERNAL_8513aa93_4_k_cu_b55cbf2c_94524cuda3std3__45__cpo3endE)
_ZN39_INTERNAL_8513aa93_4_k_cu_b55cbf2c_94524cuda3std3__45__cpo3endE:
	.zero		1
	.type		_ZN39_INTERNAL_8513aa93_4_k_cu_b55cbf2c_94524cuda3std3__419piecewise_constructE,@object
	.size		_ZN39_INTERNAL_8513aa93_4_k_cu_b55cbf2c_94524cuda3std3__419piecewise_constructE,(_ZN39_INTERNAL_8513aa93_4_k_cu_b55cbf2c_94524cuda3std3__45__cpo4cendE - _ZN39_INTERNAL_8513aa93_4_k_cu_b55cbf2c_94524cuda3std3__419piecewise_constructE)
_ZN39_INTERNAL_8513aa93_4_k_cu_b55cbf2c_94524cuda3std3__419piecewise_constructE:
	.zero		1
	.type		_ZN39_INTERNAL_8513aa93_4_k_cu_b55cbf2c_94524cuda3std3__45__cpo4cendE,@object
	.size		_ZN39_INTERNAL_8513aa93_4_k_cu_b55cbf2c_94524cuda3std3__45__cpo4cendE,(_ZN39_INTERNAL_8513aa93_4_k_cu_b55cbf2c_94524cuda3std6ranges3__45__cpo4swapE - _ZN39_INTERNAL_8513aa93_4_k_cu_b55cbf2c_94524cuda3std3__45__cpo4cendE)
_ZN39_INTERNAL_8513aa93_4_k_cu_b55cbf2c_94524cuda3std3__45__cpo4cendE:
	.zero		1
	.type		_ZN39_INTERNAL_8513aa93_4_k_cu_b55cbf2c_94524cuda3std6ranges3__45__cpo4swapE,@object
	.size		_ZN39_INTERNAL_8513aa93_4_k_cu_b55cbf2c_94524cuda3std6ranges3__45__cpo4swapE,(.L_10 - _ZN39_INTERNAL_8513aa93_4_k_cu_b55cbf2c_94524cuda3std6ranges3__45__cpo4swapE)
_ZN39_INTERNAL_8513aa93_4_k_cu_b55cbf2c_94524cuda3std6ranges3__45__cpo4swapE:
	.zero		1
.L_10:


//--------------------- .nv.constant0._ZN7cutlass13device_kernelINS_4gemm6kernel13GemmUniversalIN4cute5tupleIJiiiiEEENS1_10collective13CollectiveMmaINS1_35MainloopSm100TmaUmmaWarpSpecializedILi3ELi2ELi4ENS5_IJNS4_1CILi1EEENSA_ILi2EEESB_EEEEENS5_IJNSA_ILi128EEESF_NSA_ILi64EEEEEEaNS5_IJlSB_lEEEaSI_NS4_8TiledMMAINS4_8MMA_AtomIJNS4_15SM100_MMA_S8_SSIaaiLi128ELi128ELNS4_4UMMA5MajorE0ELSN_0ELNSM_8SaturateE0EEEEEENS4_6LayoutINS5_IJSB_SB_SB_EEENS5_IJNSA_ILi0EEEST_ST_EEEEENS5_IJNS4_10UnderscoreESW_SW_EEEEENS4_23SM90_TMA_LOAD_MULTICASTENS4_14ComposedLayoutINS4_7SwizzleILi2ELi4ELi3EEENS4_18smem_ptr_flag_bitsILi8EEENSR_INS5_IJNSA_ILi8EEESG_EEENS5_IJSG_SB_EEEEEEEvNS4_8identityENS4_13SM90_TMA_LOADES19_vS1A_EENS_8epilogue10collective18CollectiveEpilogueINS1D_23Sm100TmaWarpSpecializedILi2ELi2ELi64ELb0ELb0EEEJSH_NS5_IJNSR_ISF_SB_EENSR_ISG_SB_EEEEEaSI_aSI_NS1D_6fusion15FusionCallbacksIS1H_NS1L_17LinearCombinationIaiaiLNS_15FloatRoundStyleE2EEESH_S1K_JEEENS4_5SM1004TMEM4LOAD26SM100_TMEM_LOAD_32dp32b64xES1B_S19_NS4_39AutoVectorizingCopyWithAssumedAlignmentILi128EEENS4_14SM90_TMA_STOREES19_S1W_S1W_EEEvvEEEEvNT_6ParamsE --------------------------
	.section	.nv.constant0._ZN7cutlass13device_kernelINS_4gemm6kernel13GemmUniversalIN4cute5tupleIJiiiiEEENS1_10collective13CollectiveMmaINS1_35MainloopSm100TmaUmmaWarpSpecializedILi3ELi2ELi4ENS5_IJNS4_1CILi1EEENSA_ILi2EEESB_EEEEENS5_IJNSA_ILi128EEESF_NSA_ILi64EEEEEEaNS5_IJlSB_lEEEaSI_NS4_8TiledMMAINS4_8MMA_AtomIJNS4_15SM100_MMA_S8_SSIaaiLi128ELi128ELNS4_4UMMA5MajorE0ELSN_0ELNSM_8SaturateE0EEEEEENS4_6LayoutINS5_IJSB_SB_SB_EEENS5_IJNSA_ILi0EEEST_ST_EEEEENS5_IJNS4_10UnderscoreESW_SW_EEEEENS4_23SM90_TMA_LOAD_MULTICASTENS4_14ComposedLayoutINS4_7SwizzleILi2ELi4ELi3EEENS4_18smem_ptr_flag_bitsILi8EEENSR_INS5_IJNSA_ILi8EEESG_EEENS5_IJSG_SB_EEEEEEEvNS4_8identityENS4_13SM90_TMA_LOADES19_vS1A_EENS_8epilogue10collective18CollectiveEpilogueINS1D_23Sm100TmaWarpSpecializedILi2ELi2ELi64ELb0ELb0EEEJSH_NS5_IJNSR_ISF_SB_EENSR_ISG_SB_EEEEEaSI_aSI_NS1D_6fusion15FusionCallbacksIS1H_NS1L_17LinearCombinationIaiaiLNS_15FloatRoundStyleE2EEESH_S1K_JEEENS4_5SM1004TMEM4LOAD26SM100_TMEM_LOAD_32dp32b64xES1B_S19_NS4_39AutoVectorizingCopyWithAssumedAlignmentILi128EEENS4_14SM90_TMA_STOREES19_S1W_S1W_EEEvvEEEEvNT_6ParamsE,"a",@progbits
	.sectionflags	@""
	.align	4
.nv.constant0._ZN7cutlass13device_kernelINS_4gemm6kernel13GemmUniversalIN4cute5tupleIJiiiiEEENS1_10collective13CollectiveMmaINS1_35MainloopSm100TmaUmmaWarpSpecializedILi3ELi2ELi4ENS5_IJNS4_1CILi1EEENSA_ILi2EEESB_EEEEENS5_IJNSA_ILi128EEESF_NSA_ILi64EEEEEEaNS5_IJlSB_lEEEaSI_NS4_8TiledMMAINS4_8MMA_AtomIJNS4_15SM100_MMA_S8_SSIaaiLi128ELi128ELNS4_4UMMA5MajorE0ELSN_0ELNSM_8SaturateE0EEEEEENS4_6LayoutINS5_IJSB_SB_SB_EEENS5_IJNSA_ILi0EEEST_ST_EEEEENS5_IJNS4_10UnderscoreESW_SW_EEEEENS4_23SM90_TMA_LOAD_MULTICASTENS4_14ComposedLayoutINS4_7SwizzleILi2ELi4ELi3EEENS4_18smem_ptr_flag_bitsILi8EEENSR_INS5_IJNSA_ILi8EEESG_EEENS5_IJSG_SB_EEEEEEEvNS4_8identityENS4_13SM90_TMA_LOADES19_vS1A_EENS_8epilogue10collective18CollectiveEpilogueINS1D_23Sm100TmaWarpSpecializedILi2ELi2ELi64ELb0ELb0EEEJSH_NS5_IJNSR_ISF_SB_EENSR_ISG_SB_EEEEEaSI_aSI_NS1D_6fusion15FusionCallbacksIS1H_NS1L_17LinearCombinationIaiaiLNS_15FloatRoundStyleE2EEESH_S1K_JEEENS4_5SM1004TMEM4LOAD26SM100_TMEM_LOAD_32dp32b64xES1B_S19_NS4_39AutoVectorizingCopyWithAssumedAlignmentILi128EEENS4_14SM90_TMA_STOREES19_S1W_S1W_EEEvvEEEEvNT_6ParamsE:
	.zero		2944


//--------------------- SYMBOLS --------------------------

	.type		.nv.reservedSmem.offset0,@object
	.size		.nv.reservedSmem.offset0,0x4
	.type		.nv.reservedSmem.cap,@object
	.size		.nv.reservedSmem.cap,0x4
	.type		__assertfail,@function
